// auto-generated by cutlass_sweep.gemm — config: {"arch": "sm_100", "cluster_m": 2, "cluster_n": 1, "dtype": "fp16", "dtype_b": "fp16", "layout": "nt", "stages": 0, "tile_k": 32, "tile_m": 256, "tile_n": 192}
#include "cutlass/cutlass.h"
#include "cutlass/gemm/collective/collective_builder.hpp"
#include "cutlass/gemm/device/gemm_universal_adapter.h"
#include "cutlass/gemm/kernel/gemm_universal.hpp"
#include "cutlass/epilogue/collective/collective_builder.hpp"

using ElemA = cutlass::half_t;
using ElemB = cutlass::half_t;
using ElemCD = cutlass::half_t;
using Acc  = float;
using TileShape    = cute::Shape<cute::_256, cute::_192, cute::_32>;
using ClusterShape = cute::Shape<cute::_2, cute::_1, cute::_1>;

using CollectiveEpilogue = typename cutlass::epilogue::collective::CollectiveBuilder<
    cutlass::arch::Sm100, cutlass::arch::OpClassTensorOp,
    TileShape, ClusterShape,
    cutlass::epilogue::collective::EpilogueTileAuto,
    Acc, Acc,
    ElemCD, cutlass::layout::RowMajor, 128 / cutlass::sizeof_bits<ElemCD>::value,
    ElemCD, cutlass::layout::RowMajor, 128 / cutlass::sizeof_bits<ElemCD>::value,
    cutlass::epilogue::collective::EpilogueScheduleAuto
  >::CollectiveOp;

using CollectiveMainloop = typename cutlass::gemm::collective::CollectiveBuilder<
    cutlass::arch::Sm100, cutlass::arch::OpClassTensorOp,
    ElemA, cutlass::layout::RowMajor, 128 / cutlass::sizeof_bits<ElemA>::value,
    ElemB, cutlass::layout::ColumnMajor, 128 / cutlass::sizeof_bits<ElemB>::value,
    Acc,
    TileShape, ClusterShape,
    cutlass::gemm::collective::StageCountAutoCarveout<static_cast<int>(sizeof(typename CollectiveEpilogue::SharedStorage))>,
    cutlass::gemm::collective::KernelScheduleAuto
  >::CollectiveOp;

using GemmKernel = cutlass::gemm::kernel::GemmUniversal<
    cute::Shape<int,int,int,int>,
    CollectiveMainloop,
    CollectiveEpilogue
>;
using Gemm = cutlass::gemm::device::GemmUniversalAdapter<GemmKernel>;

// Force the device kernel symbol into the cubin without needing a host main.
auto* _anchor = &cutlass::device_kernel<GemmKernel>;


// ===== COMPILED SASS (sm_100a) =====

	.target	sm_100a

	.elftype	@"ET_EXEC"


//--------------------- .note.nv.tkinfo           --------------------------
	.section	.note.nv.tkinfo,"",@"SHT_NOTE"
	.sectionflags	@"SHF_NOTE_NV_TKINFO"
	.tkinfo
        /*0018*/ 	.word	0x00000002
        /*0030*/ 	.string	""
        /*0030*/ 	.string	"ptxas"
        /*0030*/ 	.string	"Cuda compilation tools, release 13.0, V13.0.88"
        /*0030*/ 	.string	"Build cuda_13.0.r13.0/compiler.36424714_0"
        /*0030*/ 	.string	"-arch sm_100a -m 64 "



//--------------------- .note.nv.cuinfo           --------------------------
	.section	.note.nv.cuinfo,"",@"SHT_NOTE"
	.sectionflags	@"SHF_NOTE_NV_CUINFO"
        /*0018*/ 	.short	0x0002
        /*001a*/ 	.short	0x0064
        /*001c*/ 	.short	0x0082
	.zero		2


//--------------------- .nv.info                  --------------------------
	.section	.nv.info,"",@"SHT_CUDA_INFO"
	.align	4


	//----- nvinfo : EIATTR_REGCOUNT
	.align		4
        /*0000*/ 	.byte	0x04, 0x2f
        /*0002*/ 	.short	(.L_19 - .L_18)
	.align		4
.L_18:
        /*0004*/ 	.word	index@(_ZN7cutlass13device_kernelINS_4gemm6kernel13GemmUniversalIN4cute5tupleIJiiiiEEENS1_10collective13CollectiveMmaINS1_35MainloopSm100TmaUmmaWarpSpecializedILi12ELi2ELi2ENS5_IJNS4_1CILi2EEENSA_ILi1EEESC_EEEEENS5_IJNSA_ILi256EEENSA_ILi192EEENSA_ILi32EEEEEENS_6half_tENS5_IJlSC_lEEESJ_SK_NS4_8TiledMMAINS4_8MMA_AtomIJNS4_26SM100_MMA_F16BF16_2x1SM_SSISJ_SJ_fLi256ELi192ELNS4_4UMMA5MajorE0ELSP_0ELNSO_7ScaleInE0ELSQ_0EEEEEENS4_6LayoutINS5_IJSC_SC_SC_EEENS5_IJNSA_ILi0EEESV_SV_EEEEENS5_IJNS4_10UnderscoreESY_SY_EEEEENS4_18SM100_TMA_2SM_LOADENS4_14ComposedLayoutINS4_7SwizzleILi2ELi4ELi3EEENS4_18smem_ptr_flag_bitsILi16EEENST_INS5_IJNSA_ILi8EEESH_EEENS5_IJSH_SC_EEEEEEEvNS4_8identityES11_S1B_vS1C_EENS_8epilogue10collective18CollectiveEpilogueINS1E_23Sm100TmaWarpSpecializedILi3ELi2ELi64ELb1ELb0EEEJNS5_IJNSA_ILi128EEESG_SH_EEENS5_IJNST_IS1J_SC_EENST_INSA_ILi64EEESC_EEEEESJ_SK_SJ_SK_NS1E_6fusion15FusionCallbacksIS1I_NS1P_17LinearCombinationISJ_fSJ_fLNS_15FloatRoundStyleE2EEES1K_S1O_JEEENS4_5SM1004TMEM4LOAD26SM100_TMEM_LOAD_32dp32b64xENS4_13SM90_TMA_LOADENS12_INS13_ILi3ELi4ELi3EEES16_NST_INS5_IJS17_S1M_EEENS5_IJS1M_SC_EEEEEEENS4_39AutoVectorizingCopyWithAssumedAlignmentILi128EEENS4_14SM90_TMA_STOREES24_S26_S26_EEEvvEEEEvNT_6ParamsE)
        /*0008*/ 	.word	0x000000ba


	//----- nvinfo : EIATTR_FRAME_SIZE
	.align		4
.L_19:
        /*000c*/ 	.byte	0x04, 0x11
        /*000e*/ 	.short	(.L_21 - .L_20)
	.align		4
.L_20:
        /*0010*/ 	.word	index@($__internal_2_$__cuda_sm10x_tcgen05_guardrail_trap_unallocated_columns_being_dealloced)
        /*0014*/ 	.word	0x00000000


	//----- nvinfo : EIATTR_FRAME_SIZE
	.align		4
.L_21:
        /*0018*/ 	.byte	0x04, 0x11
        /*001a*/ 	.short	(.L_23 - .L_22)
	.align		4
.L_22:
        /*001c*/ 	.word	index@($__internal_1_$__cuda_sm10x_tcgen05_guardrail_trap_phase_invalid_during_alloc)
        /*0020*/ 	.word	0x00000000


	//----- nvinfo : EIATTR_FRAME_SIZE
	.align		4
.L_23:
        /*0024*/ 	.byte	0x04, 0x11
        /*0026*/ 	.short	(.L_25 - .L_24)
	.align		4
.L_24:
        /*0028*/ 	.word	index@($__internal_0_$__cuda_sm10x_tcgen05_guardrail_trap_col_being_dealloced_not_returned_by_alloc)
        /*002c*/ 	.word	0x00000000


	//----- nvinfo : EIATTR_FRAME_SIZE
	.align		4
.L_25:
        /*0030*/ 	.byte	0x04, 0x11
        /*0032*/ 	.short	(.L_27 - .L_26)
	.align		4
.L_26:
        /*0034*/ 	.word	index@(_ZN7cutlass13device_kernelINS_4gemm6kernel13GemmUniversalIN4cute5tupleIJiiiiEEENS1_10collective13CollectiveMmaINS1_35MainloopSm100TmaUmmaWarpSpecializedILi12ELi2ELi2ENS5_IJNS4_1CILi2EEENSA_ILi1EEESC_EEEEENS5_IJNSA_ILi256EEENSA_ILi192EEENSA_ILi32EEEEEENS_6half_tENS5_IJlSC_lEEESJ_SK_NS4_8TiledMMAINS4_8MMA_AtomIJNS4_26SM100_MMA_F16BF16_2x1SM_SSISJ_SJ_fLi256ELi192ELNS4_4UMMA5MajorE0ELSP_0ELNSO_7ScaleInE0ELSQ_0EEEEEENS4_6LayoutINS5_IJSC_SC_SC_EEENS5_IJNSA_ILi0EEESV_SV_EEEEENS5_IJNS4_10UnderscoreESY_SY_EEEEENS4_18SM100_TMA_2SM_LOADENS4_14ComposedLayoutINS4_7SwizzleILi2ELi4ELi3EEENS4_18smem_ptr_flag_bitsILi16EEENST_INS5_IJNSA_ILi8EEESH_EEENS5_IJSH_SC_EEEEEEEvNS4_8identityES11_S1B_vS1C_EENS_8epilogue10collective18CollectiveEpilogueINS1E_23Sm100TmaWarpSpecializedILi3ELi2ELi64ELb1ELb0EEEJNS5_IJNSA_ILi128EEESG_SH_EEENS5_IJNST_IS1J_SC_EENST_INSA_ILi64EEESC_EEEEESJ_SK_SJ_SK_NS1E_6fusion15FusionCallbacksIS1I_NS1P_17LinearCombinationISJ_fSJ_fLNS_15FloatRoundStyleE2EEES1K_S1O_JEEENS4_5SM1004TMEM4LOAD26SM100_TMEM_LOAD_32dp32b64xENS4_13SM90_TMA_LOADENS12_INS13_ILi3ELi4ELi3EEES16_NST_INS5_IJS17_S1M_EEENS5_IJS1M_SC_EEEEEEENS4_39AutoVectorizingCopyWithAssumedAlignmentILi128EEENS4_14SM90_TMA_STOREES24_S26_S26_EEEvvEEEEvNT_6ParamsE)
        /*0038*/ 	.word	0x00000000


	//----- nvinfo : EIATTR_MIN_STACK_SIZE
	.align		4
.L_27:
        /*003c*/ 	.byte	0x04, 0x12
        /*003e*/ 	.short	(.L_29 - .L_28)
	.align		4
.L_28:
        /*0040*/ 	.word	index@(_ZN7cutlass13device_kernelINS_4gemm6kernel13GemmUniversalIN4cute5tupleIJiiiiEEENS1_10collective13CollectiveMmaINS1_35MainloopSm100TmaUmmaWarpSpecializedILi12ELi2ELi2ENS5_IJNS4_1CILi2EEENSA_ILi1EEESC_EEEEENS5_IJNSA_ILi256EEENSA_ILi192EEENSA_ILi32EEEEEENS_6half_tENS5_IJlSC_lEEESJ_SK_NS4_8TiledMMAINS4_8MMA_AtomIJNS4_26SM100_MMA_F16BF16_2x1SM_SSISJ_SJ_fLi256ELi192ELNS4_4UMMA5MajorE0ELSP_0ELNSO_7ScaleInE0ELSQ_0EEEEEENS4_6LayoutINS5_IJSC_SC_SC_EEENS5_IJNSA_ILi0EEESV_SV_EEEEENS5_IJNS4_10UnderscoreESY_SY_EEEEENS4_18SM100_TMA_2SM_LOADENS4_14ComposedLayoutINS4_7SwizzleILi2ELi4ELi3EEENS4_18smem_ptr_flag_bitsILi16EEENST_INS5_IJNSA_ILi8EEESH_EEENS5_IJSH_SC_EEEEEEEvNS4_8identityES11_S1B_vS1C_EENS_8epilogue10collective18CollectiveEpilogueINS1E_23Sm100TmaWarpSpecializedILi3ELi2ELi64ELb1ELb0EEEJNS5_IJNSA_ILi128EEESG_SH_EEENS5_IJNST_IS1J_SC_EENST_INSA_ILi64EEESC_EEEEESJ_SK_SJ_SK_NS1E_6fusion15FusionCallbacksIS1I_NS1P_17LinearCombinationISJ_fSJ_fLNS_15FloatRoundStyleE2EEES1K_S1O_JEEENS4_5SM1004TMEM4LOAD26SM100_TMEM_LOAD_32dp32b64xENS4_13SM90_TMA_LOADENS12_INS13_ILi3ELi4ELi3EEES16_NST_INS5_IJS17_S1M_EEENS5_IJS1M_SC_EEEEEEENS4_39AutoVectorizingCopyWithAssumedAlignmentILi128EEENS4_14SM90_TMA_STOREES24_S26_S26_EEEvvEEEEvNT_6ParamsE)
        /*0044*/ 	.word	0x00000000
.L_29:


//--------------------- .nv.compat                --------------------------
	.section	.nv.compat,"",@"SHT_CUDA_COMPAT_INFO"
	.align	4
        /*0000*/ 	.byte	0x02, 0x09, 0x01, 0x00, 0x02, 0x02, 0x02, 0x00, 0x02, 0x05, 0x05, 0x00, 0x03, 0x07, 0x01, 0x01
        /*0010*/ 	.byte	0x02, 0x03, 0x01, 0x00, 0x02, 0x06, 0x01, 0x00, 0x04, 0x0b, 0x08, 0x00, 0x09, 0x00, 0x00, 0x00
        /*0020*/ 	.byte	0x00, 0x00, 0x00, 0x00


//--------------------- .nv.info._ZN7cutlass13device_kernelINS_4gemm6kernel13GemmUniversalIN4cute5tupleIJiiiiEEENS1_10collective13CollectiveMmaINS1_35MainloopSm100TmaUmmaWarpSpecializedILi12ELi2ELi2ENS5_IJNS4_1CILi2EEENSA_ILi1EEESC_EEEEENS5_IJNSA_ILi256EEENSA_ILi192EEENSA_ILi32EEEEEENS_6half_tENS5_IJlSC_lEEESJ_SK_NS4_8TiledMMAINS4_8MMA_AtomIJNS4_26SM100_MMA_F16BF16_2x1SM_SSISJ_SJ_fLi256ELi192ELNS4_4UMMA5MajorE0ELSP_0ELNSO_7ScaleInE0ELSQ_0EEEEEENS4_6LayoutINS5_IJSC_SC_SC_EEENS5_IJNSA_ILi0EEESV_SV_EEEEENS5_IJNS4_10UnderscoreESY_SY_EEEEENS4_18SM100_TMA_2SM_LOADENS4_14ComposedLayoutINS4_7SwizzleILi2ELi4ELi3EEENS4_18smem_ptr_flag_bitsILi16EEENST_INS5_IJNSA_ILi8EEESH_EEENS5_IJSH_SC_EEEEEEEvNS4_8identityES11_S1B_vS1C_EENS_8epilogue10collective18CollectiveEpilogueINS1E_23Sm100TmaWarpSpecializedILi3ELi2ELi64ELb1ELb0EEEJNS5_IJNSA_ILi128EEESG_SH_EEENS5_IJNST_IS1J_SC_EENST_INSA_ILi64EEESC_EEEEESJ_SK_SJ_SK_NS1E_6fusion15FusionCallbacksIS1I_NS1P_17LinearCombinationISJ_fSJ_fLNS_15FloatRoundStyleE2EEES1K_S1O_JEEENS4_5SM1004TMEM4LOAD26SM100_TMEM_LOAD_32dp32b64xENS4_13SM90_TMA_LOADENS12_INS13_ILi3ELi4ELi3EEES16_NST_INS5_IJS17_S1M_EEENS5_IJS1M_SC_EEEEEEENS4_39AutoVectorizingCopyWithAssumedAlignmentILi128EEENS4_14SM90_TMA_STOREES24_S26_S26_EEEvvEEEEvNT_6ParamsE --------------------------
	.section	.nv.info._ZN7cutlass13device_kernelINS_4gemm6kernel13GemmUniversalIN4cute5tupleIJiiiiEEENS1_10collective13CollectiveMmaINS1_35MainloopSm100TmaUmmaWarpSpecializedILi12ELi2ELi2ENS5_IJNS4_1CILi2EEENSA_ILi1EEESC_EEEEENS5_IJNSA_ILi256EEENSA_ILi192EEENSA_ILi32EEEEEENS_6half_tENS5_IJlSC_lEEESJ_SK_NS4_8TiledMMAINS4_8MMA_AtomIJNS4_26SM100_MMA_F16BF16_2x1SM_SSISJ_SJ_fLi256ELi192ELNS4_4UMMA5MajorE0ELSP_0ELNSO_7ScaleInE0ELSQ_0EEEEEENS4_6LayoutINS5_IJSC_SC_SC_EEENS5_IJNSA_ILi0EEESV_SV_EEEEENS5_IJNS4_10UnderscoreESY_SY_EEEEENS4_18SM100_TMA_2SM_LOADENS4_14ComposedLayoutINS4_7SwizzleILi2ELi4ELi3EEENS4_18smem_ptr_flag_bitsILi16EEENST_INS5_IJNSA_ILi8EEESH_EEENS5_IJSH_SC_EEEEEEEvNS4_8identityES11_S1B_vS1C_EENS_8epilogue10collective18CollectiveEpilogueINS1E_23Sm100TmaWarpSpecializedILi3ELi2ELi64ELb1ELb0EEEJNS5_IJNSA_ILi128EEESG_SH_EEENS5_IJNST_IS1J_SC_EENST_INSA_ILi64EEESC_EEEEESJ_SK_SJ_SK_NS1E_6fusion15FusionCallbacksIS1I_NS1P_17LinearCombinationISJ_fSJ_fLNS_15FloatRoundStyleE2EEES1K_S1O_JEEENS4_5SM1004TMEM4LOAD26SM100_TMEM_LOAD_32dp32b64xENS4_13SM90_TMA_LOADENS12_INS13_ILi3ELi4ELi3EEES16_NST_INS5_IJS17_S1M_EEENS5_IJS1M_SC_EEEEEEENS4_39AutoVectorizingCopyWithAssumedAlignmentILi128EEENS4_14SM90_TMA_STOREES24_S26_S26_EEEvvEEEEvNT_6ParamsE,"",@"SHT_CUDA_INFO"
	.sectionflags	@""
	.align	4


	//----- nvinfo : EIATTR_CUDA_API_VERSION
	.align		4
        /*0000*/ 	.byte	0x04, 0x37
        /*0002*/ 	.short	(.L_31 - .L_30)
.L_30:
        /*0004*/ 	.word	0x00000082


	//----- nvinfo : EIATTR_KPARAM_INFO
	.align		4
.L_31:
        /*0008*/ 	.byte	0x04, 0x17
        /*000a*/ 	.short	(.L_33 - .L_32)
.L_32:
        /*000c*/ 	.word	0x00000000
        /*0010*/ 	.short	0x0000
        /*0012*/ 	.short	0x0000
        /*0014*/ 	.byte	0x00, 0xf0, 0x01, 0x20


	//----- nvinfo : EIATTR_AT_ENTRY_FRAGMENTS
	.align		4
.L_33:
        /*0018*/ 	.byte	0x04, 0x4f
        /*001a*/ 	.short	(.L_35 - .L_34)


	//   ....[0]....
.L_34:
        /*001c*/ 	.word	0x00000007


	//----- nvinfo : EIATTR_RESERVED_SMEM_USED
	.align		4
.L_35:
        /*0020*/ 	.byte	0x01, 0x41
	.zero		2


	//----- nvinfo : EIATTR_SPARSE_MMA_MASK
	.align		4
        /*0024*/ 	.byte	0x03, 0x50
        /*0026*/ 	.short	0x0000


	//----- nvinfo : EIATTR_TCGEN05_2CTA_USED
	.align		4
        /*0028*/ 	.byte	0x01, 0x52
	.zero		2


	//----- nvinfo : EIATTR_MAXREG_COUNT
	.align		4
        /*002c*/ 	.byte	0x03, 0x1b
        /*002e*/ 	.short	0x00ff


	//----- nvinfo : EIATTR_NUM_BARRIERS
	.align		4
        /*0030*/ 	.byte	0x02, 0x4c
        /*0032*/ 	.byte	0x07
	.zero		1


	//----- nvinfo : EIATTR_EXTERNS
	.align		4
        /*0034*/ 	.byte	0x04, 0x0f
        /*0036*/ 	.short	(.L_37 - .L_36)


	//   ....[0]....
	.align		4
.L_36:
        /*0038*/ 	.word	index@(__assertfail)


	//----- nvinfo : EIATTR_MERCURY_ISA_VERSION
	.align		4
.L_37:
        /*003c*/ 	.byte	0x03, 0x5f
        /*003e*/ 	.short	0x0101


	//----- nvinfo : EIATTR_INT_WARP_WIDE_INSTR_OFFSETS
	.align		4
        /*0040*/ 	.byte	0x04, 0x31
        /*0042*/ 	.short	(.L_39 - .L_38)


	//   ....[0]....
.L_38:
        /*0044*/ 	.word	0x00000de0


	//   ....[1]....
        /*0048*/ 	.word	0x00000e80


	//   ....[2]....
        /*004c*/ 	.word	0x000021e0


	//   ....[3]....
        /*0050*/ 	.word	0x00004340


	//   ....[4]....
        /*0054*/ 	.word	0x00004360


	//   ....[5]....
        /*0058*/ 	.word	0x00004390


	//   ....[6]....
        /*005c*/ 	.word	0x00004cc0


	//   ....[7]....
        /*0060*/ 	.word	0x00004d30


	//   ....[8]....
        /*0064*/ 	.word	0x00004e30


	//   ....[9]....
        /*0068*/ 	.word	0x00004ec0


	//   ....[10]....
        /*006c*/ 	.word	0x000050a0


	//   ....[11]....
        /*0070*/ 	.word	0x00005200


	//----- nvinfo : EIATTR_COOP_GROUP_MASK_REGIDS
	.align		4
.L_39:
        /*0074*/ 	.byte	0x04, 0x29
        /*0076*/ 	.short	(.L_41 - .L_40)


	//   ....[0]....
.L_40:
        /*0078*/ 	.word	0xffffffff


	//   ....[1]....
        /*007c*/ 	.word	0xffffffff


	//   ....[2]....
        /*0080*/ 	.word	0xffffffff


	//   ....[3]....
        /*0084*/ 	.word	0xffffffff


	//   ....[4]....
        /*0088*/ 	.word	0xffffffff


	//   ....[5]....
        /*008c*/ 	.word	0xffffffff


	//   ....[6]....
        /*0090*/ 	.word	0xffffffff


	//   ....[7]....
        /*0094*/ 	.word	0xffffffff


	//   ....[8]....
        /*0098*/ 	.word	0xffffffff


	//   ....[9]....
        /*009c*/ 	.word	0xffffffff


	//   ....[10]....
        /*00a0*/ 	.word	0xffffffff


	//   ....[11]....
        /*00a4*/ 	.word	0xffffffff


	//   ....[12]....
        /*00a8*/ 	.word	0xffffffff


	//   ....[13]....
        /*00ac*/ 	.word	0xffffffff


	//----- nvinfo : EIATTR_COOP_GROUP_INSTR_OFFSETS
	.align		4
.L_41:
        /*00b0*/ 	.byte	0x04, 0x28
        /*00b2*/ 	.short	(.L_43 - .L_42)


	//   ....[0]....
.L_42:
        /*00b4*/ 	.word	0x000000c0


	//   ....[1]....
        /*00b8*/ 	.word	0x00000500


	//   ....[2]....
        /*00bc*/ 	.word	0x000007b0


	//   ....[3]....
        /*00c0*/ 	.word	0x00000920


	//   ....[4]....
        /*00c4*/ 	.word	0x00000a10


	//   ....[5]....
        /*00c8*/ 	.word	0x00000b70


	//   ....[6]....
        /*00cc*/ 	.word	0x00000cc0


	//   ....[7]....
        /*00d0*/ 	.word	0x00000f00


	//   ....[8]....
        /*00d4*/ 	.word	0x000020c0


	//   ....[9]....
        /*00d8*/ 	.word	0x00003320


	//   ....[10]....
        /*00dc*/ 	.word	0x000037f0


	//   ....[11]....
        /*00e0*/ 	.word	0x00003820


	//   ....[12]....
        /*00e4*/ 	.word	0x00004250


	//   ....[13]....
        /*00e8*/ 	.word	0x00004450


	//----- nvinfo : EIATTR_VRC_CTA_INIT_COUNT
	.align		4
.L_43:
        /*00ec*/ 	.byte	0x02, 0x4a
        /*00ee*/ 	.byte	0x80
	.zero		1


	//----- nvinfo : EIATTR_SYSCALL_OFFSETS
	.align		4
        /*00f0*/ 	.byte	0x04, 0x46
        /*00f2*/ 	.short	(.L_45 - .L_44)


	//   ....[0]....
.L_44:
        /*00f4*/ 	.word	0x00005c90


	//   ....[1]....
        /*00f8*/ 	.word	0x00005d80


	//   ....[2]....
        /*00fc*/ 	.word	0x000066f0


	//   ....[3]....
        /*0100*/ 	.word	0x00007bc0


	//   ....[4]....
        /*0104*/ 	.word	0x00008ff0


	//----- nvinfo : EIATTR_MBARRIER_INSTR_OFFSETS
	.align		4
.L_45:
        /*0108*/ 	.byte	0x04, 0x39
        /*010a*/ 	.short	(.L_47 - .L_46)


	//   ....[0]....
.L_46:
        /*010c*/ 	.word	0x00000610
        /*0110*/ 	.word	0x000000ff
        /*0114*/ 	.word	0x00000000
        /*0118*/ 	.short	0x0100
        /*011a*/ 	.byte	0x05
	.zero		1


	//   ....[1]....
        /*011c*/ 	.word	0x00000620
        /*0120*/ 	.word	0x000000ff
        /*0124*/ 	.word	0x00000060
        /*0128*/ 	.short	0x0100
        /*012a*/ 	.byte	0x05
	.zero		1


	//   ....[2]....
        /*012c*/ 	.word	0x00000630
        /*0130*/ 	.word	0x000000ff
        /*0134*/ 	.word	0x00000008
        /*0138*/ 	.short	0x0100
        /*013a*/ 	.byte	0x05
	.zero		1


	//   ....[3]....
        /*013c*/ 	.word	0x00000640
        /*0140*/ 	.word	0x000000ff
        /*0144*/ 	.word	0x00000068
        /*0148*/ 	.short	0x0100
        /*014a*/ 	.byte	0x05
	.zero		1


	//   ....[4]....
        /*014c*/ 	.word	0x00000650
        /*0150*/ 	.word	0x000000ff
        /*0154*/ 	.word	0x00000010
        /*0158*/ 	.short	0x0100
        /*015a*/ 	.byte	0x05
	.zero		1


	//   ....[5]....
        /*015c*/ 	.word	0x00000660
        /*0160*/ 	.word	0x000000ff
        /*0164*/ 	.word	0x00000070
        /*0168*/ 	.short	0x0100
        /*016a*/ 	.byte	0x05
	.zero		1


	//   ....[6]....
        /*016c*/ 	.word	0x00000670
        /*0170*/ 	.word	0x000000ff
        /*0174*/ 	.word	0x00000018
        /*0178*/ 	.short	0x0100
        /*017a*/ 	.byte	0x05
	.zero		1


	//   ....[7]....
        /*017c*/ 	.word	0x00000680
        /*0180*/ 	.word	0x000000ff
        /*0184*/ 	.word	0x00000078
        /*0188*/ 	.short	0x0100
        /*018a*/ 	.byte	0x05
	.zero		1


	//   ....[8]....
        /*018c*/ 	.word	0x00000690
        /*0190*/ 	.word	0x000000ff
        /*0194*/ 	.word	0x00000020
        /*0198*/ 	.short	0x0100
        /*019a*/ 	.byte	0x05
	.zero		1


	//   ....[9]....
        /*019c*/ 	.word	0x000006a0
        /*01a0*/ 	.word	0x000000ff
        /*01a4*/ 	.word	0x00000080
        /*01a8*/ 	.short	0x0100
        /*01aa*/ 	.byte	0x05
	.zero		1


	//   ....[10]....
        /*01ac*/ 	.word	0x000006b0
        /*01b0*/ 	.word	0x000000ff
        /*01b4*/ 	.word	0x00000028
        /*01b8*/ 	.short	0x0100
        /*01ba*/ 	.byte	0x05
	.zero		1


	//   ....[11]....
        /*01bc*/ 	.word	0x000006c0
        /*01c0*/ 	.word	0x000000ff
        /*01c4*/ 	.word	0x00000088
        /*01c8*/ 	.short	0x0100
        /*01ca*/ 	.byte	0x05
	.zero		1


	//   ....[12]....
        /*01cc*/ 	.word	0x000006d0
        /*01d0*/ 	.word	0x000000ff
        /*01d4*/ 	.word	0x00000030
        /*01d8*/ 	.short	0x0100
        /*01da*/ 	.byte	0x05
	.zero		1


	//   ....[13]....
        /*01dc*/ 	.word	0x000006e0
        /*01e0*/ 	.word	0x000000ff
        /*01e4*/ 	.word	0x00000090
        /*01e8*/ 	.short	0x0100
        /*01ea*/ 	.byte	0x05
	.zero		1


	//   ....[14]....
        /*01ec*/ 	.word	0x000006f0
        /*01f0*/ 	.word	0x000000ff
        /*01f4*/ 	.word	0x00000038
        /*01f8*/ 	.short	0x0100
        /*01fa*/ 	.byte	0x05
	.zero		1


	//   ....[15]....
        /*01fc*/ 	.word	0x00000700
        /*0200*/ 	.word	0x000000ff
        /*0204*/ 	.word	0x00000098
        /*0208*/ 	.short	0x0100
        /*020a*/ 	.byte	0x05
	.zero		1


	//   ....[16]....
        /*020c*/ 	.word	0x00000710
        /*0210*/ 	.word	0x000000ff
        /*0214*/ 	.word	0x00000040
        /*0218*/ 	.short	0x0100
        /*021a*/ 	.byte	0x05
	.zero		1


	//   ....[17]....
        /*021c*/ 	.word	0x00000720
        /*0220*/ 	.word	0x000000ff
        /*0224*/ 	.word	0x000000a0
        /*0228*/ 	.short	0x0100
        /*022a*/ 	.byte	0x05
	.zero		1


	//   ....[18]....
        /*022c*/ 	.word	0x00000730
        /*0230*/ 	.word	0x000000ff
        /*0234*/ 	.word	0x00000048
        /*0238*/ 	.short	0x0100
        /*023a*/ 	.byte	0x05
	.zero		1


	//   ....[19]....
        /*023c*/ 	.word	0x00000740
        /*0240*/ 	.word	0x000000ff
        /*0244*/ 	.word	0x000000a8
        /*0248*/ 	.short	0x0100
        /*024a*/ 	.byte	0x05
	.zero		1


	//   ....[20]....
        /*024c*/ 	.word	0x00000750
        /*0250*/ 	.word	0x000000ff
        /*0254*/ 	.word	0x00000050
        /*0258*/ 	.short	0x0100
        /*025a*/ 	.byte	0x05
	.zero		1


	//   ....[21]....
        /*025c*/ 	.word	0x00000760
        /*0260*/ 	.word	0x000000ff
        /*0264*/ 	.word	0x000000b0
        /*0268*/ 	.short	0x0100
        /*026a*/ 	.byte	0x05
	.zero		1


	//   ....[22]....
        /*026c*/ 	.word	0x00000770
        /*0270*/ 	.word	0x000000ff
        /*0274*/ 	.word	0x00000058
        /*0278*/ 	.short	0x0100
        /*027a*/ 	.byte	0x05
	.zero		1


	//   ....[23]....
        /*027c*/ 	.word	0x00000780
        /*0280*/ 	.word	0x000000ff
        /*0284*/ 	.word	0x000000b8
        /*0288*/ 	.short	0x0100
        /*028a*/ 	.byte	0x05
	.zero		1


	//   ....[24]....
        /*028c*/ 	.word	0x000008b0
        /*0290*/ 	.word	0x000000ff
        /*0294*/ 	.word	0x000000c0
        /*0298*/ 	.short	0x0100
        /*029a*/ 	.byte	0x06
	.zero		1


	//   ....[25]....
        /*029c*/ 	.word	0x000008c0
        /*02a0*/ 	.word	0x000000ff
        /*02a4*/ 	.word	0x000000d8
        /*02a8*/ 	.short	0x0100
        /*02aa*/ 	.byte	0x06
	.zero		1


	//   ....[26]....
        /*02ac*/ 	.word	0x000008d0
        /*02b0*/ 	.word	0x000000ff
        /*02b4*/ 	.word	0x000000c8
        /*02b8*/ 	.short	0x0100
        /*02ba*/ 	.byte	0x06
	.zero		1


	//   ....[27]....
        /*02bc*/ 	.word	0x000008e0
        /*02c0*/ 	.word	0x000000ff
        /*02c4*/ 	.word	0x000000e0
        /*02c8*/ 	.short	0x0100
        /*02ca*/ 	.byte	0x06
	.zero		1


	//   ....[28]....
        /*02cc*/ 	.word	0x000008f0
        /*02d0*/ 	.word	0x000000ff
        /*02d4*/ 	.word	0x000000d0
        /*02d8*/ 	.short	0x0100
        /*02da*/ 	.byte	0x06
	.zero		1


	//   ....[29]....
        /*02dc*/ 	.word	0x00000900
        /*02e0*/ 	.word	0x000000ff
        /*02e4*/ 	.word	0x000000e8
        /*02e8*/ 	.short	0x0100
        /*02ea*/ 	.byte	0x06
	.zero		1


	//   ....[30]....
        /*02ec*/ 	.word	0x000009e0
        /*02f0*/ 	.word	0x000000ff
        /*02f4*/ 	.word	0x000000f0
        /*02f8*/ 	.short	0x0100
        /*02fa*/ 	.byte	0x05
	.zero		1


	//   ....[31]....
        /*02fc*/ 	.word	0x000009f0
        /*0300*/ 	.word	0x000000ff
        /*0304*/ 	.word	0x000000f8
        /*0308*/ 	.short	0x0100
        /*030a*/ 	.byte	0x05
	.zero		1


	//   ....[32]....
        /*030c*/ 	.word	0x00000b20
        /*0310*/ 	.word	0x000000ff
        /*0314*/ 	.word	0x00000100
        /*0318*/ 	.short	0x0100
        /*031a*/ 	.byte	0x05
	.zero		1


	//   ....[33]....
        /*031c*/ 	.word	0x00000b30
        /*0320*/ 	.word	0x000000ff
        /*0324*/ 	.word	0x00000110
        /*0328*/ 	.short	0x0100
        /*032a*/ 	.byte	0x05
	.zero		1


	//   ....[34]....
        /*032c*/ 	.word	0x00000b40
        /*0330*/ 	.word	0x000000ff
        /*0334*/ 	.word	0x00000108
        /*0338*/ 	.short	0x0100
        /*033a*/ 	.byte	0x05
	.zero		1


	//   ....[35]....
        /*033c*/ 	.word	0x00000b50
        /*0340*/ 	.word	0x000000ff
        /*0344*/ 	.word	0x00000118
        /*0348*/ 	.short	0x0100
        /*034a*/ 	.byte	0x05
	.zero		1


	//   ....[36]....
        /*034c*/ 	.word	0x00000c70
        /*0350*/ 	.word	0x000000ff
        /*0354*/ 	.word	0x00000120
        /*0358*/ 	.short	0x0100
        /*035a*/ 	.byte	0x06
	.zero		1


	//   ....[37]....
        /*035c*/ 	.word	0x00000c80
        /*0360*/ 	.word	0x000000ff
        /*0364*/ 	.word	0x00000130
        /*0368*/ 	.short	0x0100
        /*036a*/ 	.byte	0x06
	.zero		1


	//   ....[38]....
        /*036c*/ 	.word	0x00000c90
        /*0370*/ 	.word	0x000000ff
        /*0374*/ 	.word	0x00000128
        /*0378*/ 	.short	0x0100
        /*037a*/ 	.byte	0x06
	.zero		1


	//   ....[39]....
        /*037c*/ 	.word	0x00000ca0
        /*0380*/ 	.word	0x000000ff
        /*0384*/ 	.word	0x00000138
        /*0388*/ 	.short	0x0100
        /*038a*/ 	.byte	0x06
	.zero		1


	//   ....[40]....
        /*038c*/ 	.word	0x00000d90
        /*0390*/ 	.word	0x000000ff
        /*0394*/ 	.word	0x00000140
        /*0398*/ 	.short	0x0100
        /*039a*/ 	.byte	0x05
	.zero		1


	//   ....[41]....
        /*039c*/ 	.word	0x00000da0
        /*03a0*/ 	.word	0x000000ff
        /*03a4*/ 	.word	0x00000150
        /*03a8*/ 	.short	0x0100
        /*03aa*/ 	.byte	0x05
	.zero		1


	//   ....[42]....
        /*03ac*/ 	.word	0x00000db0
        /*03b0*/ 	.word	0x000000ff
        /*03b4*/ 	.word	0x00000148
        /*03b8*/ 	.short	0x0100
        /*03ba*/ 	.byte	0x05
	.zero		1


	//   ....[43]....
        /*03bc*/ 	.word	0x00000dc0
        /*03c0*/ 	.word	0x000000ff
        /*03c4*/ 	.word	0x00000158
        /*03c8*/ 	.short	0x0100
        /*03ca*/ 	.byte	0x05
	.zero		1


	//   ....[44]....
        /*03cc*/ 	.word	0x00000eb0
        /*03d0*/ 	.word	0x000000ff
        /*03d4*/ 	.word	0x00000160
        /*03d8*/ 	.short	0x0100
        /*03da*/ 	.byte	0x04
	.zero		1


	//   ....[45]....
        /*03dc*/ 	.word	0x000018c0
        /*03e0*/ 	.word	0x00000003
        /*03e4*/ 	.word	0x00000150
        /*03e8*/ 	.short	0x010a
        /*03ea*/ 	.byte	0xff
	.zero		1


	//   ....[46]....
        /*03ec*/ 	.word	0x000018f0
        /*03f0*/ 	.word	0x00000003
        /*03f4*/ 	.word	0x00000140
        /*03f8*/ 	.short	0x0101
        /*03fa*/ 	.byte	0xff
	.zero		1


	//   ....[47]....
        /*03fc*/ 	.word	0x00001a00
        /*0400*/ 	.word	0x000000ff
        /*0404*/ 	.word	0x00000060
        /*0408*/ 	.short	0x010a
        /*040a*/ 	.byte	0x05
	.zero		1


	//   ....[48]....
        /*040c*/ 	.word	0x00001ac0
        /*0410*/ 	.word	0x000000ff
        /*0414*/ 	.word	0x00000060
        /*0418*/ 	.short	0x010a
        /*041a*/ 	.byte	0x21
	.zero		1


	//   ....[49]....
        /*041c*/ 	.word	0x00001c70
        /*0420*/ 	.word	0x000000ff
        /*0424*/ 	.word	0x00000060
        /*0428*/ 	.short	0x010a
        /*042a*/ 	.byte	0x08
	.zero		1


	//   ....[50]....
        /*042c*/ 	.word	0x00001d70
        /*0430*/ 	.word	0x000000ff
        /*0434*/ 	.word	0x000000f8
        /*0438*/ 	.short	0x0101
        /*043a*/ 	.byte	0x04
	.zero		1


	//   ....[51]....
        /*043c*/ 	.word	0x00001d90
        /*0440*/ 	.word	0x000000ff
        /*0444*/ 	.word	0x00000060
        /*0448*/ 	.short	0x010a
        /*044a*/ 	.byte	0x05
	.zero		1


	//   ....[52]....
        /*044c*/ 	.word	0x00001e10
        /*0450*/ 	.word	0x000000ff
        /*0454*/ 	.word	0x00000060
        /*0458*/ 	.short	0x010a
        /*045a*/ 	.byte	0x11
	.zero		1


	//   ....[53]....
        /*045c*/ 	.word	0x00001fa0
        /*0460*/ 	.word	0x000000ff
        /*0464*/ 	.word	0x00000060
        /*0468*/ 	.short	0x010a
        /*046a*/ 	.byte	0x08
	.zero		1


	//   ....[54]....
        /*046c*/ 	.word	0x000020f0
        /*0470*/ 	.word	0x00000002
        /*0474*/ 	.word	0x00000100
        /*0478*/ 	.short	0x010a
        /*047a*/ 	.byte	0xff
	.zero		1


	//   ....[55]....
        /*047c*/ 	.word	0x000021b0
        /*0480*/ 	.word	0x00000002
        /*0484*/ 	.word	0x00000000
        /*0488*/ 	.short	0x0101
        /*048a*/ 	.byte	0xff
	.zero		1


	//   ....[56]....
        /*048c*/ 	.word	0x00002710
        /*0490*/ 	.word	0x000000ff
        /*0494*/ 	.word	0x00000000
        /*0498*/ 	.short	0x010a
        /*049a*/ 	.byte	0x05
	.zero		1


	//   ....[57]....
        /*049c*/ 	.word	0x000027a0
        /*04a0*/ 	.word	0x000000ff
        /*04a4*/ 	.word	0x00000000
        /*04a8*/ 	.short	0x010a
        /*04aa*/ 	.byte	0x05
	.zero		1


	//   ....[58]....
        /*04ac*/ 	.word	0x00002830
        /*04b0*/ 	.word	0x000000ff
        /*04b4*/ 	.word	0x00000000
        /*04b8*/ 	.short	0x010a
        /*04ba*/ 	.byte	0x05
	.zero		1


	//   ....[59]....
        /*04bc*/ 	.word	0x000028c0
        /*04c0*/ 	.word	0x000000ff
        /*04c4*/ 	.word	0x00000000
        /*04c8*/ 	.short	0x010a
        /*04ca*/ 	.byte	0x05
	.zero		1


	//   ....[60]....
        /*04cc*/ 	.word	0x00002950
        /*04d0*/ 	.word	0x000000ff
        /*04d4*/ 	.word	0x00000000
        /*04d8*/ 	.short	0x010a
        /*04da*/ 	.byte	0x05
	.zero		1


	//   ....[61]....
        /*04dc*/ 	.word	0x000029e0
        /*04e0*/ 	.word	0x000000ff
        /*04e4*/ 	.word	0x00000000
        /*04e8*/ 	.short	0x010a
        /*04ea*/ 	.byte	0x05
	.zero		1


	//   ....[62]....
        /*04ec*/ 	.word	0x00002a70
        /*04f0*/ 	.word	0x000000ff
        /*04f4*/ 	.word	0x00000000
        /*04f8*/ 	.short	0x010a
        /*04fa*/ 	.byte	0x05
	.zero		1


	//   ....[63]....
        /*04fc*/ 	.word	0x00002b00
        /*0500*/ 	.word	0x000000ff
        /*0504*/ 	.word	0x00000000
        /*0508*/ 	.short	0x010a
        /*050a*/ 	.byte	0x05
	.zero		1


	//   ....[64]....
        /*050c*/ 	.word	0x00002b90
        /*0510*/ 	.word	0x000000ff
        /*0514*/ 	.word	0x00000000
        /*0518*/ 	.short	0x010a
        /*051a*/ 	.byte	0x05
	.zero		1


	//   ....[65]....
        /*051c*/ 	.word	0x00002c20
        /*0520*/ 	.word	0x000000ff
        /*0524*/ 	.word	0x00000000
        /*0528*/ 	.short	0x010a
        /*052a*/ 	.byte	0x05
	.zero		1


	//   ....[66]....
        /*052c*/ 	.word	0x00002cb0
        /*0530*/ 	.word	0x000000ff
        /*0534*/ 	.word	0x00000000
        /*0538*/ 	.short	0x010a
        /*053a*/ 	.byte	0x05
	.zero		1


	//   ....[67]....
        /*053c*/ 	.word	0x00002d50
        /*0540*/ 	.word	0x00000000
        /*0544*/ 	.word	0x00000000
        /*0548*/ 	.short	0x010a
        /*054a*/ 	.byte	0xff
	.zero		1


	//   ....[68]....
        /*054c*/ 	.word	0x00002e80
        /*0550*/ 	.word	0x00000000
        /*0554*/ 	.word	0x00000140
        /*0558*/ 	.short	0x010a
        /*055a*/ 	.byte	0xff
	.zero		1


	//   ....[69]....
        /*055c*/ 	.word	0x00002ef0
        /*0560*/ 	.word	0x00000004
        /*0564*/ 	.word	0x00000000
        /*0568*/ 	.short	0x0101
        /*056a*/ 	.byte	0xff
	.zero		1


	//   ....[70]....
        /*056c*/ 	.word	0x00002f10
        /*0570*/ 	.word	0x000000ff
        /*0574*/ 	.word	0x00000110
        /*0578*/ 	.short	0x010a
        /*057a*/ 	.byte	0x05
	.zero		1


	//   ....[71]....
        /*057c*/ 	.word	0x00003030
        /*0580*/ 	.word	0x00000000
        /*0584*/ 	.word	0x00000100
        /*0588*/ 	.short	0x010a
        /*058a*/ 	.byte	0xff
	.zero		1


	//   ....[72]....
        /*058c*/ 	.word	0x00003130
        /*0590*/ 	.word	0x00000000
        /*0594*/ 	.word	0x00000000
        /*0598*/ 	.short	0x0101
        /*059a*/ 	.byte	0xff
	.zero		1


	//   ....[73]....
        /*059c*/ 	.word	0x000031c0
        /*05a0*/ 	.word	0x000000ff
        /*05a4*/ 	.word	0x00000110
        /*05a8*/ 	.short	0x0106
        /*05aa*/ 	.byte	0x05
	.zero		1


	//   ....[74]....
        /*05ac*/ 	.word	0x000031e0
        /*05b0*/ 	.word	0x000000ff
        /*05b4*/ 	.word	0x00000110
        /*05b8*/ 	.short	0x010a
        /*05ba*/ 	.byte	0x05
	.zero		1


	//   ....[75]....
        /*05bc*/ 	.word	0x00003270
        /*05c0*/ 	.word	0x000000ff
        /*05c4*/ 	.word	0x00000110
        /*05c8*/ 	.short	0x0106
        /*05ca*/ 	.byte	0x04
	.zero		1


	//   ....[76]....
        /*05cc*/ 	.word	0x000032b0
        /*05d0*/ 	.word	0x00000000
        /*05d4*/ 	.word	0x00000110
        /*05d8*/ 	.short	0x010a
        /*05da*/ 	.byte	0xff
	.zero		1


	//   ....[77]....
        /*05dc*/ 	.word	0x000034f0
        /*05e0*/ 	.word	0x000000ff
        /*05e4*/ 	.word	0x00000008
        /*05e8*/ 	.short	0x010a
        /*05ea*/ 	.byte	0x04
	.zero		1


	//   ....[78]....
        /*05ec*/ 	.word	0x00003510
        /*05f0*/ 	.word	0x000000ff
        /*05f4*/ 	.word	0x00000008
        /*05f8*/ 	.short	0x010a
        /*05fa*/ 	.byte	0x04
	.zero		1


	//   ....[79]....
        /*05fc*/ 	.word	0x000036a0
        /*0600*/ 	.word	0x000000ff
        /*0604*/ 	.word	0x00000008
        /*0608*/ 	.short	0x010a
        /*060a*/ 	.byte	0x04
	.zero		1


	//   ....[80]....
        /*060c*/ 	.word	0x000036c0
        /*0610*/ 	.word	0x000000ff
        /*0614*/ 	.word	0x00000008
        /*0618*/ 	.short	0x010a
        /*061a*/ 	.byte	0x04
	.zero		1


	//   ....[81]....
        /*061c*/ 	.word	0x00003780
        /*0620*/ 	.word	0x000000ff
        /*0624*/ 	.word	0x00000000
        /*0628*/ 	.short	0x0101
        /*062a*/ 	.byte	0x05
	.zero		1


	//   ....[82]....
        /*062c*/ 	.word	0x00003a80
        /*0630*/ 	.word	0x00000000
        /*0634*/ 	.word	0x00000100
        /*0638*/ 	.short	0x010a
        /*063a*/ 	.byte	0xff
	.zero		1


	//   ....[83]....
        /*063c*/ 	.word	0x00003b40
        /*0640*/ 	.word	0x00000000
        /*0644*/ 	.word	0x00000000
        /*0648*/ 	.short	0x0101
        /*064a*/ 	.byte	0xff
	.zero		1


	//   ....[84]....
        /*064c*/ 	.word	0x00003c00
        /*0650*/ 	.word	0x000000ff
        /*0654*/ 	.word	0x00000000
        /*0658*/ 	.short	0x010a
        /*065a*/ 	.byte	0x05
	.zero		1


	//   ....[85]....
        /*065c*/ 	.word	0x00003c10
        /*0660*/ 	.word	0x000000ff
        /*0664*/ 	.word	0x00000130
        /*0668*/ 	.short	0x010a
        /*066a*/ 	.byte	0x13
	.zero		1


	//   ....[86]....
        /*066c*/ 	.word	0x00003cc0
        /*0670*/ 	.word	0x000000ff
        /*0674*/ 	.word	0x00000000
        /*0678*/ 	.short	0x010a
        /*067a*/ 	.byte	0x07
	.zero		1


	//   ....[87]....
        /*067c*/ 	.word	0x00003e00
        /*0680*/ 	.word	0x000000ff
        /*0684*/ 	.word	0x00000000
        /*0688*/ 	.short	0x010a
        /*068a*/ 	.byte	0x1a
	.zero		1


	//   ....[88]....
        /*068c*/ 	.word	0x00004050
        /*0690*/ 	.word	0x000000ff
        /*0694*/ 	.word	0x00000000
        /*0698*/ 	.short	0x010a
        /*069a*/ 	.byte	0x05
	.zero		1


	//   ....[89]....
        /*069c*/ 	.word	0x000040f0
        /*06a0*/ 	.word	0x00000000
        /*06a4*/ 	.word	0x00000000
        /*06a8*/ 	.short	0x010a
        /*06aa*/ 	.byte	0xff
	.zero		1


	//   ....[90]....
        /*06ac*/ 	.word	0x00004130
        /*06b0*/ 	.word	0x00000000
        /*06b4*/ 	.word	0x00000000
        /*06b8*/ 	.short	0x010a
        /*06ba*/ 	.byte	0xff
	.zero		1


	//   ....[91]....
        /*06bc*/ 	.word	0x000041a0
        /*06c0*/ 	.word	0x000000ff
        /*06c4*/ 	.word	0x00000000
        /*06c8*/ 	.short	0x0101
        /*06ca*/ 	.byte	0x05
	.zero		1


	//   ....[92]....
        /*06cc*/ 	.word	0x000041e0
        /*06d0*/ 	.word	0x000000ff
        /*06d4*/ 	.word	0x00000160
        /*06d8*/ 	.short	0x010a
        /*06da*/ 	.byte	0x0b
	.zero		1


	//   ....[93]....
        /*06dc*/ 	.word	0x00004240
        /*06e0*/ 	.word	0x000000ff
        /*06e4*/ 	.word	0x00000000
        /*06e8*/ 	.short	0x0101
        /*06ea*/ 	.byte	0x05
	.zero		1


	//   ....[94]....
        /*06ec*/ 	.word	0x00004670
        /*06f0*/ 	.word	0x00000000
        /*06f4*/ 	.word	0x00000100
        /*06f8*/ 	.short	0x010a
        /*06fa*/ 	.byte	0xff
	.zero		1


	//   ....[95]....
        /*06fc*/ 	.word	0x00004730
        /*0700*/ 	.word	0x00000000
        /*0704*/ 	.word	0x00000000
        /*0708*/ 	.short	0x0101
        /*070a*/ 	.byte	0xff
	.zero		1


	//   ....[96]....
        /*070c*/ 	.word	0x00004a50
        /*0710*/ 	.word	0x000000ff
        /*0714*/ 	.word	0x000000f8
        /*0718*/ 	.short	0x010a
        /*071a*/ 	.byte	0x06
	.zero		1


	//   ....[97]....
        /*071c*/ 	.word	0x00004c40
        /*0720*/ 	.word	0x000000ff
        /*0724*/ 	.word	0x000000d8
        /*0728*/ 	.short	0x010a
        /*072a*/ 	.byte	0x06
	.zero		1


	//   ....[98]....
        /*072c*/ 	.word	0x00004dd0
        /*0730*/ 	.word	0x000000ff
        /*0734*/ 	.word	0x000000c0
        /*0738*/ 	.short	0x010b
        /*073a*/ 	.byte	0x06
	.zero		1


	//   ....[99]....
        /*073c*/ 	.word	0x00004de0
        /*0740*/ 	.word	0x000000ff
        /*0744*/ 	.word	0x00000000
        /*0748*/ 	.short	0x0101
        /*074a*/ 	.byte	0x08
	.zero		1


	//   ....[100]....
        /*074c*/ 	.word	0x00004df0
        /*0750*/ 	.word	0x000000ff
        /*0754*/ 	.word	0x000000e0
        /*0758*/ 	.short	0x010a
        /*075a*/ 	.byte	0x06
	.zero		1


	//   ....[101]....
        /*075c*/ 	.word	0x00004f90
        /*0760*/ 	.word	0x000000ff
        /*0764*/ 	.word	0x000000c8
        /*0768*/ 	.short	0x010b
        /*076a*/ 	.byte	0x06
	.zero		1


	//   ....[102]....
        /*076c*/ 	.word	0x00005000
        /*0770*/ 	.word	0x000000ff
        /*0774*/ 	.word	0x00000000
        /*0778*/ 	.short	0x0101
        /*077a*/ 	.byte	0x08
	.zero		1


	//   ....[103]....
        /*077c*/ 	.word	0x00005030
        /*0780*/ 	.word	0x000000ff
        /*0784*/ 	.word	0x000000e8
        /*0788*/ 	.short	0x010a
        /*078a*/ 	.byte	0x06
	.zero		1


	//   ....[104]....
        /*078c*/ 	.word	0x00005240
        /*0790*/ 	.word	0x000000ff
        /*0794*/ 	.word	0x000000d0
        /*0798*/ 	.short	0x010b
        /*079a*/ 	.byte	0x06
	.zero		1


	//   ....[105]....
        /*079c*/ 	.word	0x00005260
        /*07a0*/ 	.word	0x000000ff
        /*07a4*/ 	.word	0x00000000
        /*07a8*/ 	.short	0x0101
        /*07aa*/ 	.byte	0x07
	.zero		1


	//   ....[106]....
        /*07ac*/ 	.word	0x00005290
        /*07b0*/ 	.word	0x000000ff
        /*07b4*/ 	.word	0x000000d8
        /*07b8*/ 	.short	0x010a
        /*07ba*/ 	.byte	0x06
	.zero		1


	//   ....[107]....
        /*07bc*/ 	.word	0x000052b0
        /*07c0*/ 	.word	0x000000ff
        /*07c4*/ 	.word	0x000000e0
        /*07c8*/ 	.short	0x010a
        /*07ca*/ 	.byte	0x06
	.zero		1


	//   ....[108]....
        /*07cc*/ 	.word	0x000052f0
        /*07d0*/ 	.word	0x00000000
        /*07d4*/ 	.word	0x000000e8
        /*07d8*/ 	.short	0x010a
        /*07da*/ 	.byte	0xff
	.zero		1


	//   ....[109]....
        /*07dc*/ 	.word	0x00005650
        /*07e0*/ 	.word	0x00000000
        /*07e4*/ 	.word	0x00000100
        /*07e8*/ 	.short	0x010a
        /*07ea*/ 	.byte	0xff
	.zero		1


	//   ....[110]....
        /*07ec*/ 	.word	0x00005760
        /*07f0*/ 	.word	0x00000000
        /*07f4*/ 	.word	0x00000000
        /*07f8*/ 	.short	0x0101
        /*07fa*/ 	.byte	0xff
	.zero		1


	//   ....[111]....
        /*07fc*/ 	.word	0x00006210
        /*0800*/ 	.word	0x000000ff
        /*0804*/ 	.word	0x000000c0
        /*0808*/ 	.short	0x010a
        /*080a*/ 	.byte	0x30
	.zero		1


	//   ....[112]....
        /*080c*/ 	.word	0x000062d0
        /*0810*/ 	.word	0x000000b3
        /*0814*/ 	.word	0x00000120
        /*0818*/ 	.short	0x010a
        /*081a*/ 	.byte	0xff
	.zero		1


	//   ....[113]....
        /*081c*/ 	.word	0x00006400
        /*0820*/ 	.word	0x000000ff
        /*0824*/ 	.word	0x000000c0
        /*0828*/ 	.short	0x010a
        /*082a*/ 	.byte	0x30
	.zero		1


	//   ....[114]....
        /*082c*/ 	.word	0x000065d0
        /*0830*/ 	.word	0x000000b3
        /*0834*/ 	.word	0x00000120
        /*0838*/ 	.short	0x010a
        /*083a*/ 	.byte	0xff
	.zero		1


	//   ....[115]....
        /*083c*/ 	.word	0x00007860
        /*0840*/ 	.word	0x00000000
        /*0844*/ 	.word	0x00000000
        /*0848*/ 	.short	0x0101
        /*084a*/ 	.byte	0xff
	.zero		1


	//   ....[116]....
        /*084c*/ 	.word	0x00007870
        /*0850*/ 	.word	0x00000003
        /*0854*/ 	.word	0x000000c0
        /*0858*/ 	.short	0x010a
        /*085a*/ 	.byte	0xff
	.zero		1


	//   ....[117]....
        /*085c*/ 	.word	0x00007950
        /*0860*/ 	.word	0x00000003
        /*0864*/ 	.word	0x000000c0
        /*0868*/ 	.short	0x010a
        /*086a*/ 	.byte	0xff
	.zero		1


	//   ....[118]....
        /*086c*/ 	.word	0x00008ca0
        /*0870*/ 	.word	0x00000000
        /*0874*/ 	.word	0x00000000
        /*0878*/ 	.short	0x0101
        /*087a*/ 	.byte	0xff
	.zero		1


	//   ....[119]....
        /*087c*/ 	.word	0x00008cb0
        /*0880*/ 	.word	0x00000004
        /*0884*/ 	.word	0x000000c0
        /*0888*/ 	.short	0x010a
        /*088a*/ 	.byte	0xff
	.zero		1


	//   ....[120]....
        /*088c*/ 	.word	0x00008d90
        /*0890*/ 	.word	0x00000004
        /*0894*/ 	.word	0x000000c0
        /*0898*/ 	.short	0x010a
        /*089a*/ 	.byte	0xff
	.zero		1


	//   ....[121]....
        /*089c*/ 	.word	0x000090e0
        /*08a0*/ 	.word	0x000000b3
        /*08a4*/ 	.word	0x00000000
        /*08a8*/ 	.short	0x0101
        /*08aa*/ 	.byte	0xff
	.zero		1


	//   ....[122]....
        /*08ac*/ 	.word	0x0000a110
        /*08b0*/ 	.word	0x00000000
        /*08b4*/ 	.word	0x00000000
        /*08b8*/ 	.short	0x0101
        /*08ba*/ 	.byte	0xff
	.zero		1


	//   ....[123]....
        /*08bc*/ 	.word	0x0000a380
        /*08c0*/ 	.word	0x000000ff
        /*08c4*/ 	.word	0x00000000
        /*08c8*/ 	.short	0x0101
        /*08ca*/ 	.byte	0x04
	.zero		1


	//   ....[124]....
        /*08cc*/ 	.word	0x0000a3a0
        /*08d0*/ 	.word	0x00000003
        /*08d4*/ 	.word	0x00000150
        /*08d8*/ 	.short	0x010a
        /*08da*/ 	.byte	0xff
	.zero		1


	//   ....[125]....
        /*08dc*/ 	.word	0x0000a400
        /*08e0*/ 	.word	0x00000002
        /*08e4*/ 	.word	0x00000060
        /*08e8*/ 	.short	0x010a
        /*08ea*/ 	.byte	0xff
	.zero		1


	//   ....[126]....
        /*08ec*/ 	.word	0x0000a460
        /*08f0*/ 	.word	0x00000002
        /*08f4*/ 	.word	0x00000060
        /*08f8*/ 	.short	0x010a
        /*08fa*/ 	.byte	0xff
	.zero		1


	//   ....[127]....
        /*08fc*/ 	.word	0x0000a4b0
        /*0900*/ 	.word	0x00000002
        /*0904*/ 	.word	0x00000100
        /*0908*/ 	.short	0x010a
        /*090a*/ 	.byte	0xff
	.zero		1


	//   ....[128]....
        /*090c*/ 	.word	0x0000a510
        /*0910*/ 	.word	0x00000000
        /*0914*/ 	.word	0x00000000
        /*0918*/ 	.short	0x010a
        /*091a*/ 	.byte	0xff
	.zero		1


	//   ....[129]....
        /*091c*/ 	.word	0x0000a570
        /*0920*/ 	.word	0x00000000
        /*0924*/ 	.word	0x00000000
        /*0928*/ 	.short	0x010a
        /*092a*/ 	.byte	0xff
	.zero		1


	//   ....[130]....
        /*092c*/ 	.word	0x0000a5d0
        /*0930*/ 	.word	0x00000000
        /*0934*/ 	.word	0x00000000
        /*0938*/ 	.short	0x010a
        /*093a*/ 	.byte	0xff
	.zero		1


	//   ....[131]....
        /*093c*/ 	.word	0x0000a630
        /*0940*/ 	.word	0x00000000
        /*0944*/ 	.word	0x00000000
        /*0948*/ 	.short	0x010a
        /*094a*/ 	.byte	0xff
	.zero		1


	//   ....[132]....
        /*094c*/ 	.word	0x0000a690
        /*0950*/ 	.word	0x00000000
        /*0954*/ 	.word	0x00000000
        /*0958*/ 	.short	0x010a
        /*095a*/ 	.byte	0xff
	.zero		1


	//   ....[133]....
        /*095c*/ 	.word	0x0000a6f0
        /*0960*/ 	.word	0x00000000
        /*0964*/ 	.word	0x00000000
        /*0968*/ 	.short	0x010a
        /*096a*/ 	.byte	0xff
	.zero		1


	//   ....[134]....
        /*096c*/ 	.word	0x0000a750
        /*0970*/ 	.word	0x00000000
        /*0974*/ 	.word	0x00000000
        /*0978*/ 	.short	0x010a
        /*097a*/ 	.byte	0xff
	.zero		1


	//   ....[135]....
        /*097c*/ 	.word	0x0000a7b0
        /*0980*/ 	.word	0x00000000
        /*0984*/ 	.word	0x00000000
        /*0988*/ 	.short	0x010a
        /*098a*/ 	.byte	0xff
	.zero		1


	//   ....[136]....
        /*098c*/ 	.word	0x0000a810
        /*0990*/ 	.word	0x00000000
        /*0994*/ 	.word	0x00000000
        /*0998*/ 	.short	0x010a
        /*099a*/ 	.byte	0xff
	.zero		1


	//   ....[137]....
        /*099c*/ 	.word	0x0000a870
        /*09a0*/ 	.word	0x00000000
        /*09a4*/ 	.word	0x00000000
        /*09a8*/ 	.short	0x010a
        /*09aa*/ 	.byte	0xff
	.zero		1


	//   ....[138]....
        /*09ac*/ 	.word	0x0000a8d0
        /*09b0*/ 	.word	0x00000000
        /*09b4*/ 	.word	0x00000000
        /*09b8*/ 	.short	0x010a
        /*09ba*/ 	.byte	0xff
	.zero		1


	//   ....[139]....
        /*09bc*/ 	.word	0x0000a920
        /*09c0*/ 	.word	0x00000000
        /*09c4*/ 	.word	0x00000140
        /*09c8*/ 	.short	0x010a
        /*09ca*/ 	.byte	0xff
	.zero		1


	//   ....[140]....
        /*09cc*/ 	.word	0x0000a980
        /*09d0*/ 	.word	0x00000000
        /*09d4*/ 	.word	0x00000110
        /*09d8*/ 	.short	0x010a
        /*09da*/ 	.byte	0xff
	.zero		1


	//   ....[141]....
        /*09dc*/ 	.word	0x0000a9d0
        /*09e0*/ 	.word	0x00000000
        /*09e4*/ 	.word	0x00000100
        /*09e8*/ 	.short	0x010a
        /*09ea*/ 	.byte	0xff
	.zero		1


	//   ....[142]....
        /*09ec*/ 	.word	0x0000aa30
        /*09f0*/ 	.word	0x00000000
        /*09f4*/ 	.word	0x00000110
        /*09f8*/ 	.short	0x010a
        /*09fa*/ 	.byte	0xff
	.zero		1


	//   ....[143]....
        /*09fc*/ 	.word	0x0000aa90
        /*0a00*/ 	.word	0x00000004
        /*0a04*/ 	.word	0x00000008
        /*0a08*/ 	.short	0x010a
        /*0a0a*/ 	.byte	0xff
	.zero		1


	//   ....[144]....
        /*0a0c*/ 	.word	0x0000ab70
        /*0a10*/ 	.word	0x00000002
        /*0a14*/ 	.word	0x00000008
        /*0a18*/ 	.short	0x010a
        /*0a1a*/ 	.byte	0xff
	.zero		1


	//   ....[145]....
        /*0a1c*/ 	.word	0x0000abc0
        /*0a20*/ 	.word	0x00000000
        /*0a24*/ 	.word	0x00000100
        /*0a28*/ 	.short	0x010a
        /*0a2a*/ 	.byte	0xff
	.zero		1


	//   ....[146]....
        /*0a2c*/ 	.word	0x0000ac20
        /*0a30*/ 	.word	0x00000000
        /*0a34*/ 	.word	0x00000130
        /*0a38*/ 	.short	0x010a
        /*0a3a*/ 	.byte	0xff
	.zero		1


	//   ....[147]....
        /*0a3c*/ 	.word	0x0000ac80
        /*0a40*/ 	.word	0x00000000
        /*0a44*/ 	.word	0x00000000
        /*0a48*/ 	.short	0x010a
        /*0a4a*/ 	.byte	0xff
	.zero		1


	//   ....[148]....
        /*0a4c*/ 	.word	0x0000ace0
        /*0a50*/ 	.word	0x00000000
        /*0a54*/ 	.word	0x00000000
        /*0a58*/ 	.short	0x010a
        /*0a5a*/ 	.byte	0xff
	.zero		1


	//   ....[149]....
        /*0a5c*/ 	.word	0x0000ad40
        /*0a60*/ 	.word	0x00000000
        /*0a64*/ 	.word	0x00000160
        /*0a68*/ 	.short	0x010a
        /*0a6a*/ 	.byte	0xff
	.zero		1


	//   ....[150]....
        /*0a6c*/ 	.word	0x0000ad90
        /*0a70*/ 	.word	0x00000000
        /*0a74*/ 	.word	0x00000100
        /*0a78*/ 	.short	0x010a
        /*0a7a*/ 	.byte	0xff
	.zero		1


	//   ....[151]....
        /*0a7c*/ 	.word	0x0000adf0
        /*0a80*/ 	.word	0x00000000
        /*0a84*/ 	.word	0x000000f8
        /*0a88*/ 	.short	0x010a
        /*0a8a*/ 	.byte	0xff
	.zero		1


	//   ....[152]....
        /*0a8c*/ 	.word	0x0000ae50
        /*0a90*/ 	.word	0x00000003
        /*0a94*/ 	.word	0x000000d8
        /*0a98*/ 	.short	0x010a
        /*0a9a*/ 	.byte	0xff
	.zero		1


	//   ....[153]....
        /*0a9c*/ 	.word	0x0000aeb0
        /*0aa0*/ 	.word	0x00000003
        /*0aa4*/ 	.word	0x000000e0
        /*0aa8*/ 	.short	0x010a
        /*0aaa*/ 	.byte	0xff
	.zero		1


	//   ....[154]....
        /*0aac*/ 	.word	0x0000af10
        /*0ab0*/ 	.word	0x00000003
        /*0ab4*/ 	.word	0x000000e8
        /*0ab8*/ 	.short	0x010a
        /*0aba*/ 	.byte	0xff
	.zero		1


	//   ....[155]....
        /*0abc*/ 	.word	0x0000af70
        /*0ac0*/ 	.word	0x00000000
        /*0ac4*/ 	.word	0x000000d8
        /*0ac8*/ 	.short	0x010a
        /*0aca*/ 	.byte	0xff
	.zero		1


	//   ....[156]....
        /*0acc*/ 	.word	0x0000afd0
        /*0ad0*/ 	.word	0x00000000
        /*0ad4*/ 	.word	0x000000e0
        /*0ad8*/ 	.short	0x010a
        /*0ada*/ 	.byte	0xff
	.zero		1


	//   ....[157]....
        /*0adc*/ 	.word	0x0000b020
        /*0ae0*/ 	.word	0x00000000
        /*0ae4*/ 	.word	0x00000100
        /*0ae8*/ 	.short	0x010a
        /*0aea*/ 	.byte	0xff
	.zero		1


	//   ....[158]....
        /*0aec*/ 	.word	0x0000b080
        /*0af0*/ 	.word	0x00000003
        /*0af4*/ 	.word	0x000000c0
        /*0af8*/ 	.short	0x010a
        /*0afa*/ 	.byte	0xff
	.zero		1


	//   ....[159]....
        /*0afc*/ 	.word	0x0000b0d0
        /*0b00*/ 	.word	0x000000b3
        /*0b04*/ 	.word	0x00000120
        /*0b08*/ 	.short	0x010a
        /*0b0a*/ 	.byte	0xff
	.zero		1


	//   ....[160]....
        /*0b0c*/ 	.word	0x0000b120
        /*0b10*/ 	.word	0x00000003
        /*0b14*/ 	.word	0x000000c0
        /*0b18*/ 	.short	0x010a
        /*0b1a*/ 	.byte	0xff
	.zero		1


	//   ....[161]....
        /*0b1c*/ 	.word	0x0000b170
        /*0b20*/ 	.word	0x00000004
        /*0b24*/ 	.word	0x000000c0
        /*0b28*/ 	.short	0x010a
        /*0b2a*/ 	.byte	0xff
	.zero		1


	//----- nvinfo : EIATTR_NUM_MBARRIERS
	.align		4
.L_47:
        /*0b2c*/ 	.byte	0x03, 0x38
        /*0b2e*/ 	.short	0x002d


	//----- nvinfo : EIATTR_EXIT_INSTR_OFFSETS
	.align		4
        /*0b30*/ 	.byte	0x04, 0x1c
        /*0b32*/ 	.short	(.L_49 - .L_48)


	//   ....[0]....
.L_48:
        /*0b34*/ 	.word	0x00002d80


	//   ....[1]....
        /*0b38*/ 	.word	0x00003280


	//   ....[2]....
        /*0b3c*/ 	.word	0x000032e0


	//   ....[3]....
        /*0b40*/ 	.word	0x00004460


	//   ....[4]....
        /*0b44*/ 	.word	0x00005320


	//   ....[5]....
        /*0b48*/ 	.word	0x00005360


	//   ....[6]....
        /*0b4c*/ 	.word	0x0000a270


	//   ....[7]....
        /*0b50*/ 	.word	0x0000a2f0


	//   ....[8]....
        /*0b54*/ 	.word	0x0000a320


	//   ....[9]....
        /*0b58*/ 	.word	0x0000a390


	//----- nvinfo : EIATTR_MAX_THREADS
	.align		4
.L_49:
        /*0b5c*/ 	.byte	0x04, 0x05
        /*0b5e*/ 	.short	(.L_51 - .L_50)
.L_50:
        /*0b60*/ 	.word	0x00000100
        /*0b64*/ 	.word	0x00000001
        /*0b68*/ 	.word	0x00000001


	//----- nvinfo : EIATTR_CRS_STACK_SIZE
	.align		4
.L_51:
        /*0b6c*/ 	.byte	0x04, 0x1e
        /*0b6e*/ 	.short	(.L_53 - .L_52)
.L_52:
        /*0b70*/ 	.word	0x00000000


	//----- nvinfo : EIATTR_CBANK_PARAM_SIZE
	.align		4
.L_53:
        /*0b74*/ 	.byte	0x03, 0x19
        /*0b76*/ 	.short	0x0800


	//----- nvinfo : EIATTR_PARAM_CBANK
	.align		4
        /*0b78*/ 	.byte	0x04, 0x0a
        /*0b7a*/ 	.short	(.L_55 - .L_54)
	.align		4
.L_54:
        /*0b7c*/ 	.word	index@(.nv.constant0._ZN7cutlass13device_kernelINS_4gemm6kernel13GemmUniversalIN4cute5tupleIJiiiiEEENS1_10collective13CollectiveMmaINS1_35MainloopSm100TmaUmmaWarpSpecializedILi12ELi2ELi2ENS5_IJNS4_1CILi2EEENSA_ILi1EEESC_EEEEENS5_IJNSA_ILi256EEENSA_ILi192EEENSA_ILi32EEEEEENS_6half_tENS5_IJlSC_lEEESJ_SK_NS4_8TiledMMAINS4_8MMA_AtomIJNS4_26SM100_MMA_F16BF16_2x1SM_SSISJ_SJ_fLi256ELi192ELNS4_4UMMA5MajorE0ELSP_0ELNSO_7ScaleInE0ELSQ_0EEEEEENS4_6LayoutINS5_IJSC_SC_SC_EEENS5_IJNSA_ILi0EEESV_SV_EEEEENS5_IJNS4_10UnderscoreESY_SY_EEEEENS4_18SM100_TMA_2SM_LOADENS4_14ComposedLayoutINS4_7SwizzleILi2ELi4ELi3EEENS4_18smem_ptr_flag_bitsILi16EEENST_INS5_IJNSA_ILi8EEESH_EEENS5_IJSH_SC_EEEEEEEvNS4_8identityES11_S1B_vS1C_EENS_8epilogue10collective18CollectiveEpilogueINS1E_23Sm100TmaWarpSpecializedILi3ELi2ELi64ELb1ELb0EEEJNS5_IJNSA_ILi128EEESG_SH_EEENS5_IJNST_IS1J_SC_EENST_INSA_ILi64EEESC_EEEEESJ_SK_SJ_SK_NS1E_6fusion15FusionCallbacksIS1I_NS1P_17LinearCombinationISJ_fSJ_fLNS_15FloatRoundStyleE2EEES1K_S1O_JEEENS4_5SM1004TMEM4LOAD26SM100_TMEM_LOAD_32dp32b64xENS4_13SM90_TMA_LOADENS12_INS13_ILi3ELi4ELi3EEES16_NST_INS5_IJS17_S1M_EEENS5_IJS1M_SC_EEEEEEENS4_39AutoVectorizingCopyWithAssumedAlignmentILi128EEENS4_14SM90_TMA_STOREES24_S26_S26_EEEvvEEEEvNT_6ParamsE)
        /*0b80*/ 	.short	0x0380
        /*0b82*/ 	.short	0x0800


	//----- nvinfo : EIATTR_SW_WAR
	.align		4
.L_55:
        /*0b84*/ 	.byte	0x04, 0x36
        /*0b86*/ 	.short	(.L_57 - .L_56)
.L_56:
        /*0b88*/ 	.word	0x00000008
.L_57:


//--------------------- .nv.callgraph             --------------------------
	.section	.nv.callgraph,"",@"SHT_CUDA_CALLGRAPH"
	.align	4
	.sectionentsize	8
	.align		4
        /*0000*/ 	.word	0x00000000
	.align		4
        /*0004*/ 	.word	0xffffffff
	.align		4
        /*0008*/ 	.word	index@(_ZN7cutlass13device_kernelINS_4gemm6kernel13GemmUniversalIN4cute5tupleIJiiiiEEENS1_10collective13CollectiveMmaINS1_35MainloopSm100TmaUmmaWarpSpecializedILi12ELi2ELi2ENS5_IJNS4_1CILi2EEENSA_ILi1EEESC_EEEEENS5_IJNSA_ILi256EEENSA_ILi192EEENSA_ILi32EEEEEENS_6half_tENS5_IJlSC_lEEESJ_SK_NS4_8TiledMMAINS4_8MMA_AtomIJNS4_26SM100_MMA_F16BF16_2x1SM_SSISJ_SJ_fLi256ELi192ELNS4_4UMMA5MajorE0ELSP_0ELNSO_7ScaleInE0ELSQ_0EEEEEENS4_6LayoutINS5_IJSC_SC_SC_EEENS5_IJNSA_ILi0EEESV_SV_EEEEENS5_IJNS4_10UnderscoreESY_SY_EEEEENS4_18SM100_TMA_2SM_LOADENS4_14ComposedLayoutINS4_7SwizzleILi2ELi4ELi3EEENS4_18smem_ptr_flag_bitsILi16EEENST_INS5_IJNSA_ILi8EEESH_EEENS5_IJSH_SC_EEEEEEEvNS4_8identityES11_S1B_vS1C_EENS_8epilogue10collective18CollectiveEpilogueINS1E_23Sm100TmaWarpSpecializedILi3ELi2ELi64ELb1ELb0EEEJNS5_IJNSA_ILi128EEESG_SH_EEENS5_IJNST_IS1J_SC_EENST_INSA_ILi64EEESC_EEEEESJ_SK_SJ_SK_NS1E_6fusion15FusionCallbacksIS1I_NS1P_17LinearCombinationISJ_fSJ_fLNS_15FloatRoundStyleE2EEES1K_S1O_JEEENS4_5SM1004TMEM4LOAD26SM100_TMEM_LOAD_32dp32b64xENS4_13SM90_TMA_LOADENS12_INS13_ILi3ELi4ELi3EEES16_NST_INS5_IJS17_S1M_EEENS5_IJS1M_SC_EEEEEEENS4_39AutoVectorizingCopyWithAssumedAlignmentILi128EEENS4_14SM90_TMA_STOREES24_S26_S26_EEEvvEEEEvNT_6ParamsE)
	.align		4
        /*000c*/ 	.word	index@(__assertfail)
	.align		4
        /*0010*/ 	.word	0x00000000
	.align		4
        /*0014*/ 	.word	0xfffffffe
	.align		4
        /*0018*/ 	.word	0x00000000
	.align		4
        /*001c*/ 	.word	0xfffffffd
	.align		4
        /*0020*/ 	.word	0x00000000
	.align		4
        /*0024*/ 	.word	0xfffffffc


//--------------------- .nv.constant4             --------------------------
	.section	.nv.constant4,"a",@progbits
	.align	8
	.align		8
.nv.constant4:
        /*0000*/ 	.dword	__assertfail
	.align		8
        /*0008*/ 	.dword	__unnamed_1
	.align		8
        /*0010*/ 	.dword	__unnamed_2
	.align		8
        /*0018*/ 	.dword	_ZN40_INTERNAL_066ca471_4_k_cu_e01e71a4_157624cuda3std3__45__cpo5beginE
	.align		8
        /*0020*/ 	.dword	_ZN40_INTERNAL_066ca471_4_k_cu_e01e71a4_157624cuda3std3__45__cpo3endE
	.align		8
        /*0028*/ 	.dword	_ZN40_INTERNAL_066ca471_4_k_cu_e01e71a4_157624cuda3std3__45__cpo6cbeginE
	.align		8
        /*0030*/ 	.dword	_ZN40_INTERNAL_066ca471_4_k_cu_e01e71a4_157624cuda3std3__45__cpo4cendE
	.align		8
        /*0038*/ 	.dword	_ZN40_INTERNAL_066ca471_4_k_cu_e01e71a4_157624cuda3std3__442_GLOBAL__N__066ca471_4_k_cu_e01e71a4_157626ignoreE
	.align		8
        /*0040*/ 	.dword	_ZN40_INTERNAL_066ca471_4_k_cu_e01e71a4_157624cuda3std3__419piecewise_constructE
	.align		8
        /*0048*/ 	.dword	_ZN40_INTERNAL_066ca471_4_k_cu_e01e71a4_157624cuda3std3__48in_placeE
	.align		8
        /*0050*/ 	.dword	_ZN40_INTERNAL_066ca471_4_k_cu_e01e71a4_157624cuda3std6ranges3__45__cpo4swapE
	.align		8
        /*0058*/ 	.dword	_ZN40_INTERNAL_066ca471_4_k_cu_e01e71a4_157624cuda3std6ranges3__45__cpo9iter_moveE
	.align		8
        /*0060*/ 	.dword	_ZN40_INTERNAL_066ca471_4_k_cu_e01e71a4_157624cute7productE
	.align		8
        /*0068*/ 	.dword	_ZN40_INTERNAL_066ca471_4_k_cu_e01e71a4_157624cute1_E
	.align		8
        /*0070*/ 	.dword	$str$25
	.align		8
        /*0078*/ 	.dword	$str$26
	.align		8
        /*0080*/ 	.dword	$str$27
	.align		8
        /*0088*/ 	.dword	$str$28


//--------------------- .text._ZN7cutlass13device_kernelINS_4gemm6kernel13GemmUniversalIN4cute5tupleIJiiiiEEENS1_10collective13CollectiveMmaINS1_35MainloopSm100TmaUmmaWarpSpecializedILi12ELi2ELi2ENS5_IJNS4_1CILi2EEENSA_ILi1EEESC_EEEEENS5_IJNSA_ILi256EEENSA_ILi192EEENSA_ILi32EEEEEENS_6half_tENS5_IJlSC_lEEESJ_SK_NS4_8TiledMMAINS4_8MMA_AtomIJNS4_26SM100_MMA_F16BF16_2x1SM_SSISJ_SJ_fLi256ELi192ELNS4_4UMMA5MajorE0ELSP_0ELNSO_7ScaleInE0ELSQ_0EEEEEENS4_6LayoutINS5_IJSC_SC_SC_EEENS5_IJNSA_ILi0EEESV_SV_EEEEENS5_IJNS4_10UnderscoreESY_SY_EEEEENS4_18SM100_TMA_2SM_LOADENS4_14ComposedLayoutINS4_7SwizzleILi2ELi4ELi3EEENS4_18smem_ptr_flag_bitsILi16EEENST_INS5_IJNSA_ILi8EEESH_EEENS5_IJSH_SC_EEEEEEEvNS4_8identityES11_S1B_vS1C_EENS_8epilogue10collective18CollectiveEpilogueINS1E_23Sm100TmaWarpSpecializedILi3ELi2ELi64ELb1ELb0EEEJNS5_IJNSA_ILi128EEESG_SH_EEENS5_IJNST_IS1J_SC_EENST_INSA_ILi64EEESC_EEEEESJ_SK_SJ_SK_NS1E_6fusion15FusionCallbacksIS1I_NS1P_17LinearCombinationISJ_fSJ_fLNS_15FloatRoundStyleE2EEES1K_S1O_JEEENS4_5SM1004TMEM4LOAD26SM100_TMEM_LOAD_32dp32b64xENS4_13SM90_TMA_LOADENS12_INS13_ILi3ELi4ELi3EEES16_NST_INS5_IJS17_S1M_EEENS5_IJS1M_SC_EEEEEEENS4_39AutoVectorizingCopyWithAssumedAlignmentILi128EEENS4_14SM90_TMA_STOREES24_S26_S26_EEEvvEEEEvNT_6ParamsE --------------------------
	.section	.text._ZN7cutlass13device_kernelINS_4gemm6kernel13GemmUniversalIN4cute5tupleIJiiiiEEENS1_10collective13CollectiveMmaINS1_35MainloopSm100TmaUmmaWarpSpecializedILi12ELi2ELi2ENS5_IJNS4_1CILi2EEENSA_ILi1EEESC_EEEEENS5_IJNSA_ILi256EEENSA_ILi192EEENSA_ILi32EEEEEENS_6half_tENS5_IJlSC_lEEESJ_SK_NS4_8TiledMMAINS4_8MMA_AtomIJNS4_26SM100_MMA_F16BF16_2x1SM_SSISJ_SJ_fLi256ELi192ELNS4_4UMMA5MajorE0ELSP_0ELNSO_7ScaleInE0ELSQ_0EEEEEENS4_6LayoutINS5_IJSC_SC_SC_EEENS5_IJNSA_ILi0EEESV_SV_EEEEENS5_IJNS4_10UnderscoreESY_SY_EEEEENS4_18SM100_TMA_2SM_LOADENS4_14ComposedLayoutINS4_7SwizzleILi2ELi4ELi3EEENS4_18smem_ptr_flag_bitsILi16EEENST_INS5_IJNSA_ILi8EEESH_EEENS5_IJSH_SC_EEEEEEEvNS4_8identityES11_S1B_vS1C_EENS_8epilogue10collective18CollectiveEpilogueINS1E_23Sm100TmaWarpSpecializedILi3ELi2ELi64ELb1ELb0EEEJNS5_IJNSA_ILi128EEESG_SH_EEENS5_IJNST_IS1J_SC_EENST_INSA_ILi64EEESC_EEEEESJ_SK_SJ_SK_NS1E_6fusion15FusionCallbacksIS1I_NS1P_17LinearCombinationISJ_fSJ_fLNS_15FloatRoundStyleE2EEES1K_S1O_JEEENS4_5SM1004TMEM4LOAD26SM100_TMEM_LOAD_32dp32b64xENS4_13SM90_TMA_LOADENS12_INS13_ILi3ELi4ELi3EEES16_NST_INS5_IJS17_S1M_EEENS5_IJS1M_SC_EEEEEEENS4_39AutoVectorizingCopyWithAssumedAlignmentILi128EEENS4_14SM90_TMA_STOREES24_S26_S26_EEEvvEEEEvNT_6ParamsE,"ax",@progbits
	.align	128
.text._ZN7cutlass13device_kernelINS_4gemm6kernel13GemmUniversalIN4cute5tupleIJiiiiEEENS1_10collective13CollectiveMmaINS1_35MainloopSm100TmaUmmaWarpSpecializedILi12ELi2ELi2ENS5_IJNS4_1CILi2EEENSA_ILi1EEESC_EEEEENS5_IJNSA_ILi256EEENSA_ILi192EEENSA_ILi32EEEEEENS_6half_tENS5_IJlSC_lEEESJ_SK_NS4_8TiledMMAINS4_8MMA_AtomIJNS4_26SM100_MMA_F16BF16_2x1SM_SSISJ_SJ_fLi256ELi192ELNS4_4UMMA5MajorE0ELSP_0ELNSO_7ScaleInE0ELSQ_0EEEEEENS4_6LayoutINS5_IJSC_SC_SC_EEENS5_IJNSA_ILi0EEESV_SV_EEEEENS5_IJNS4_10UnderscoreESY_SY_EEEEENS4_18SM100_TMA_2SM_LOADENS4_14ComposedLayoutINS4_7SwizzleILi2ELi4ELi3EEENS4_18smem_ptr_flag_bitsILi16EEENST_INS5_IJNSA_ILi8EEESH_EEENS5_IJSH_SC_EEEEEEEvNS4_8identityES11_S1B_vS1C_EENS_8epilogue10collective18CollectiveEpilogueINS1E_23Sm100TmaWarpSpecializedILi3ELi2ELi64ELb1ELb0EEEJNS5_IJNSA_ILi128EEESG_SH_EEENS5_IJNST_IS1J_SC_EENST_INSA_ILi64EEESC_EEEEESJ_SK_SJ_SK_NS1E_6fusion15FusionCallbacksIS1I_NS1P_17LinearCombinationISJ_fSJ_fLNS_15FloatRoundStyleE2EEES1K_S1O_JEEENS4_5SM1004TMEM4LOAD26SM100_TMEM_LOAD_32dp32b64xENS4_13SM90_TMA_LOADENS12_INS13_ILi3ELi4ELi3EEES16_NST_INS5_IJS17_S1M_EEENS5_IJS1M_SC_EEEEEEENS4_39AutoVectorizingCopyWithAssumedAlignmentILi128EEENS4_14SM90_TMA_STOREES24_S26_S26_EEEvvEEEEvNT_6ParamsE:
        .type           _ZN7cutlass13device_kernelINS_4gemm6kernel13GemmUniversalIN4cute5tupleIJiiiiEEENS1_10collective13CollectiveMmaINS1_35MainloopSm100TmaUmmaWarpSpecializedILi12ELi2ELi2ENS5_IJNS4_1CILi2EEENSA_ILi1EEESC_EEEEENS5_IJNSA_ILi256EEENSA_ILi192EEENSA_ILi32EEEEEENS_6half_tENS5_IJlSC_lEEESJ_SK_NS4_8TiledMMAINS4_8MMA_AtomIJNS4_26SM100_MMA_F16BF16_2x1SM_SSISJ_SJ_fLi256ELi192ELNS4_4UMMA5MajorE0ELSP_0ELNSO_7ScaleInE0ELSQ_0EEEEEENS4_6LayoutINS5_IJSC_SC_SC_EEENS5_IJNSA_ILi0EEESV_SV_EEEEENS5_IJNS4_10UnderscoreESY_SY_EEEEENS4_18SM100_TMA_2SM_LOADENS4_14ComposedLayoutINS4_7SwizzleILi2ELi4ELi3EEENS4_18smem_ptr_flag_bitsILi16EEENST_INS5_IJNSA_ILi8EEESH_EEENS5_IJSH_SC_EEEEEEEvNS4_8identityES11_S1B_vS1C_EENS_8epilogue10collective18CollectiveEpilogueINS1E_23Sm100TmaWarpSpecializedILi3ELi2ELi64ELb1ELb0EEEJNS5_IJNSA_ILi128EEESG_SH_EEENS5_IJNST_IS1J_SC_EENST_INSA_ILi64EEESC_EEEEESJ_SK_SJ_SK_NS1E_6fusion15FusionCallbacksIS1I_NS1P_17LinearCombinationISJ_fSJ_fLNS_15FloatRoundStyleE2EEES1K_S1O_JEEENS4_5SM1004TMEM4LOAD26SM100_TMEM_LOAD_32dp32b64xENS4_13SM90_TMA_LOADENS12_INS13_ILi3ELi4ELi3EEES16_NST_INS5_IJS17_S1M_EEENS5_IJS1M_SC_EEEEEEENS4_39AutoVectorizingCopyWithAssumedAlignmentILi128EEENS4_14SM90_TMA_STOREES24_S26_S26_EEEvvEEEEvNT_6ParamsE,@function
        .size           _ZN7cutlass13device_kernelINS_4gemm6kernel13GemmUniversalIN4cute5tupleIJiiiiEEENS1_10collective13CollectiveMmaINS1_35MainloopSm100TmaUmmaWarpSpecializedILi12ELi2ELi2ENS5_IJNS4_1CILi2EEENSA_ILi1EEESC_EEEEENS5_IJNSA_ILi256EEENSA_ILi192EEENSA_ILi32EEEEEENS_6half_tENS5_IJlSC_lEEESJ_SK_NS4_8TiledMMAINS4_8MMA_AtomIJNS4_26SM100_MMA_F16BF16_2x1SM_SSISJ_SJ_fLi256ELi192ELNS4_4UMMA5MajorE0ELSP_0ELNSO_7ScaleInE0ELSQ_0EEEEEENS4_6LayoutINS5_IJSC_SC_SC_EEENS5_IJNSA_ILi0EEESV_SV_EEEEENS5_IJNS4_10UnderscoreESY_SY_EEEEENS4_18SM100_TMA_2SM_LOADENS4_14ComposedLayoutINS4_7SwizzleILi2ELi4ELi3EEENS4_18smem_ptr_flag_bitsILi16EEENST_INS5_IJNSA_ILi8EEESH_EEENS5_IJSH_SC_EEEEEEEvNS4_8identityES11_S1B_vS1C_EENS_8epilogue10collective18CollectiveEpilogueINS1E_23Sm100TmaWarpSpecializedILi3ELi2ELi64ELb1ELb0EEEJNS5_IJNSA_ILi128EEESG_SH_EEENS5_IJNST_IS1J_SC_EENST_INSA_ILi64EEESC_EEEEESJ_SK_SJ_SK_NS1E_6fusion15FusionCallbacksIS1I_NS1P_17LinearCombinationISJ_fSJ_fLNS_15FloatRoundStyleE2EEES1K_S1O_JEEENS4_5SM1004TMEM4LOAD26SM100_TMEM_LOAD_32dp32b64xENS4_13SM90_TMA_LOADENS12_INS13_ILi3ELi4ELi3EEES16_NST_INS5_IJS17_S1M_EEENS5_IJS1M_SC_EEEEEEENS4_39AutoVectorizingCopyWithAssumedAlignmentILi128EEENS4_14SM90_TMA_STOREES24_S26_S26_EEEvvEEEEvNT_6ParamsE,(.L_x_203 - _ZN7cutlass13device_kernelINS_4gemm6kernel13GemmUniversalIN4cute5tupleIJiiiiEEENS1_10collective13CollectiveMmaINS1_35MainloopSm100TmaUmmaWarpSpecializedILi12ELi2ELi2ENS5_IJNS4_1CILi2EEENSA_ILi1EEESC_EEEEENS5_IJNSA_ILi256EEENSA_ILi192EEENSA_ILi32EEEEEENS_6half_tENS5_IJlSC_lEEESJ_SK_NS4_8TiledMMAINS4_8MMA_AtomIJNS4_26SM100_MMA_F16BF16_2x1SM_SSISJ_SJ_fLi256ELi192ELNS4_4UMMA5MajorE0ELSP_0ELNSO_7ScaleInE0ELSQ_0EEEEEENS4_6LayoutINS5_IJSC_SC_SC_EEENS5_IJNSA_ILi0EEESV_SV_EEEEENS5_IJNS4_10UnderscoreESY_SY_EEEEENS4_18SM100_TMA_2SM_LOADENS4_14ComposedLayoutINS4_7SwizzleILi2ELi4ELi3EEENS4_18smem_ptr_flag_bitsILi16EEENST_INS5_IJNSA_ILi8EEESH_EEENS5_IJSH_SC_EEEEEEEvNS4_8identityES11_S1B_vS1C_EENS_8epilogue10collective18CollectiveEpilogueINS1E_23Sm100TmaWarpSpecializedILi3ELi2ELi64ELb1ELb0EEEJNS5_IJNSA_ILi128EEESG_SH_EEENS5_IJNST_IS1J_SC_EENST_INSA_ILi64EEESC_EEEEESJ_SK_SJ_SK_NS1E_6fusion15FusionCallbacksIS1I_NS1P_17LinearCombinationISJ_fSJ_fLNS_15FloatRoundStyleE2EEES1K_S1O_JEEENS4_5SM1004TMEM4LOAD26SM100_TMEM_LOAD_32dp32b64xENS4_13SM90_TMA_LOADENS12_INS13_ILi3ELi4ELi3EEES16_NST_INS5_IJS17_S1M_EEENS5_IJS1M_SC_EEEEEEENS4_39AutoVectorizingCopyWithAssumedAlignmentILi128EEENS4_14SM90_TMA_STOREES24_S26_S26_EEEvvEEEEvNT_6ParamsE)
        .other          _ZN7cutlass13device_kernelINS_4gemm6kernel13GemmUniversalIN4cute5tupleIJiiiiEEENS1_10collective13CollectiveMmaINS1_35MainloopSm100TmaUmmaWarpSpecializedILi12ELi2ELi2ENS5_IJNS4_1CILi2EEENSA_ILi1EEESC_EEEEENS5_IJNSA_ILi256EEENSA_ILi192EEENSA_ILi32EEEEEENS_6half_tENS5_IJlSC_lEEESJ_SK_NS4_8TiledMMAINS4_8MMA_AtomIJNS4_26SM100_MMA_F16BF16_2x1SM_SSISJ_SJ_fLi256ELi192ELNS4_4UMMA5MajorE0ELSP_0ELNSO_7ScaleInE0ELSQ_0EEEEEENS4_6LayoutINS5_IJSC_SC_SC_EEENS5_IJNSA_ILi0EEESV_SV_EEEEENS5_IJNS4_10UnderscoreESY_SY_EEEEENS4_18SM100_TMA_2SM_LOADENS4_14ComposedLayoutINS4_7SwizzleILi2ELi4ELi3EEENS4_18smem_ptr_flag_bitsILi16EEENST_INS5_IJNSA_ILi8EEESH_EEENS5_IJSH_SC_EEEEEEEvNS4_8identityES11_S1B_vS1C_EENS_8epilogue10collective18CollectiveEpilogueINS1E_23Sm100TmaWarpSpecializedILi3ELi2ELi64ELb1ELb0EEEJNS5_IJNSA_ILi128EEESG_SH_EEENS5_IJNST_IS1J_SC_EENST_INSA_ILi64EEESC_EEEEESJ_SK_SJ_SK_NS1E_6fusion15FusionCallbacksIS1I_NS1P_17LinearCombinationISJ_fSJ_fLNS_15FloatRoundStyleE2EEES1K_S1O_JEEENS4_5SM1004TMEM4LOAD26SM100_TMEM_LOAD_32dp32b64xENS4_13SM90_TMA_LOADENS12_INS13_ILi3ELi4ELi3EEES16_NST_INS5_IJS17_S1M_EEENS5_IJS1M_SC_EEEEEEENS4_39AutoVectorizingCopyWithAssumedAlignmentILi128EEENS4_14SM90_TMA_STOREES24_S26_S26_EEEvvEEEEvNT_6ParamsE,@"STO_CUDA_ENTRY STV_DEFAULT"
_ZN7cutlass13device_kernelINS_4gemm6kernel13GemmUniversalIN4cute5tupleIJiiiiEEENS1_10collective13CollectiveMmaINS1_35MainloopSm100TmaUmmaWarpSpecializedILi12ELi2ELi2ENS5_IJNS4_1CILi2EEENSA_ILi1EEESC_EEEEENS5_IJNSA_ILi256EEENSA_ILi192EEENSA_ILi32EEEEEENS_6half_tENS5_IJlSC_lEEESJ_SK_NS4_8TiledMMAINS4_8MMA_AtomIJNS4_26SM100_MMA_F16BF16_2x1SM_SSISJ_SJ_fLi256ELi192ELNS4_4UMMA5MajorE0ELSP_0ELNSO_7ScaleInE0ELSQ_0EEEEEENS4_6LayoutINS5_IJSC_SC_SC_EEENS5_IJNSA_ILi0EEESV_SV_EEEEENS5_IJNS4_10UnderscoreESY_SY_EEEEENS4_18SM100_TMA_2SM_LOADENS4_14ComposedLayoutINS4_7SwizzleILi2ELi4ELi3EEENS4_18smem_ptr_flag_bitsILi16EEENST_INS5_IJNSA_ILi8EEESH_EEENS5_IJSH_SC_EEEEEEEvNS4_8identityES11_S1B_vS1C_EENS_8epilogue10collective18CollectiveEpilogueINS1E_23Sm100TmaWarpSpecializedILi3ELi2ELi64ELb1ELb0EEEJNS5_IJNSA_ILi128EEESG_SH_EEENS5_IJNST_IS1J_SC_EENST_INSA_ILi64EEESC_EEEEESJ_SK_SJ_SK_NS1E_6fusion15FusionCallbacksIS1I_NS1P_17LinearCombinationISJ_fSJ_fLNS_15FloatRoundStyleE2EEES1K_S1O_JEEENS4_5SM1004TMEM4LOAD26SM100_TMEM_LOAD_32dp32b64xENS4_13SM90_TMA_LOADENS12_INS13_ILi3ELi4ELi3EEES16_NST_INS5_IJS17_S1M_EEENS5_IJS1M_SC_EEEEEEENS4_39AutoVectorizingCopyWithAssumedAlignmentILi128EEENS4_14SM90_TMA_STOREES24_S26_S26_EEEvvEEEEvNT_6ParamsE:
[----:B------:R-:W1:Y:S01]  /*0000*/  LDC R1, c[0x0][0x37c] ;  /* 0x0000df00ff017b82 */ /* 0x000e620000000800 */
[----:B------:R-:W2:Y:S01]  /*0010*/  S2R R170, SR_TID.X ;  /* 0x0000000000aa7919 */ /* 0x000ea20000002100 */
[----:B------:R-:W3:Y:S06]  /*0020*/  LDCU.64 UR4, c[0x0][0x890] ;  /* 0x00011200ff0477ac */ /* 0x000eec0008000a00 */
[----:B------:R-:W4:Y:S01]  /*0030*/  S2UR UR37, SR_CgaCtaId ;  /* 0x00000000002579c3 */ /* 0x000f220000008800 */
[----:B------:R-:W-:Y:S02]  /*0040*/  PRMT R155, RZ, 0x7610, R155 ;  /* 0x00007610ff9b7816 */ /* 0x000fe4000000009b */
[----:B------:R-:W-:Y:S01]  /*0050*/  ELECT P1, URZ, PT ;  /* 0x0000000000ff782f */ /* 0x000fe20003820000 */
[----:B------:R-:W1:Y:S01]  /*0060*/  LDCU.64 UR46, c[0x0][0x358] ;  /* 0x00006b00ff2e77ac */ /* 0x000e620008000a00 */
[----:B---3--:R-:W-:-:S04]  /*0070*/  UISETP.NE.U32.AND UP0, UPT, UR4, URZ, UPT ;  /* 0x000000ff0400728c */ /* 0x008fc8000bf05070 */
[----:B------:R-:W-:Y:S02]  /*0080*/  UISETP.NE.AND.EX UP0, UPT, UR5, URZ, UPT, UP0 ;  /* 0x000000ff0500728c */ /* 0x000fe4000bf05300 */
[----:B----4-:R-:W-:Y:S02]  /*0090*/  ULOP3.LUT UR9, UR37, 0x1, URZ, 0xc0, !UPT ;  /* 0x0000000125097892 */ /* 0x010fe4000f8ec0ff */
[----:B------:R-:W-:Y:S01]  /*00a0*/  ULOP3.LUT UR8, UR37, 0x1, URZ, 0x3c, !UPT ;  /* 0x0000000125087892 */ /* 0x000fe2000f8e3cff */
[----:B--2---:R-:W-:-:S05]  /*00b0*/  SHF.R.U32.HI R162, RZ, 0x5, R170 ;  /* 0x00000005ffa27819 */ /* 0x004fca00000116aa */
[----:B------:R-:W2:Y:S02]  /*00c0*/  SHFL.IDX PT, R0, R162, RZ, 0x1f ;  /* 0x00001fffa2007589 */ /* 0x000ea400000e0000 */
[----:B--2---:R-:W-:Y:S01]  /*00d0*/  R2UR UR10, R0 ;  /* 0x00000000000a72ca */ /* 0x004fe200000e0000 */
[----:B-1----:R-:W-:-:S14]  /*00e0*/  BRA.U UP0, `(.L_x_0) ;  /* 0x00000001002c7547 */ /* 0x002fdc000b800000 */
[----:B------:R-:W1:Y:S02]  /*00f0*/  LDCU.64 UR6, c[0x0][0x888] ;  /* 0x00011100ff0677ac */ /* 0x000e640008000a00 */
[----:B-1----:R-:W-:-:S04]  /*0100*/  UISETP.NE.U32.AND UP0, UPT, UR6, URZ, UPT ;  /* 0x000000ff0600728c */ /* 0x002fc8000bf05070 */
[----:B------:R-:W-:-:S09]  /*0110*/  UISETP.NE.AND.EX UP0, UPT, UR7, URZ, UPT, UP0 ;  /* 0x000000ff0700728c */ /* 0x000fd2000bf05300 */
[----:B------:R-:W-:Y:S05]  /*0120*/  BRA.U !UP0, `(.L_x_1) ;  /* 0x0000000108107547 */ /* 0x000fea000b800000 */
[----:B------:R-:W1:Y:S02]  /*0130*/  LDC.64 R2, c[0x0][0x888] ;  /* 0x00022200ff027b82 */ /* 0x000e640000000a00 */
[----:B-1----:R1:W5:Y:S01]  /*0140*/  LDG.E R81, desc[UR46][R2.64] ;  /* 0x0000002e02517981 */ /* 0x002362000c1e1900 */
[----:B------:R-:W-:Y:S01]  /*0150*/  HFMA2 R155, -RZ, RZ, 0, 5.9604644775390625e-08 ;  /* 0x00000001ff9b7431 */ /* 0x000fe200000001ff */
[----:B------:R-:W-:Y:S05]  /*0160*/  BRA `(.L_x_0) ;  /* 0x00000000000c7947 */ /* 0x000fea0003800000 */
.L_x_1:
[----:B------:R-:W1:Y:S01]  /*0170*/  LDCU UR6, c[0x0][0x880] ;  /* 0x00011000ff0677ac */ /* 0x000e620008000800 */
[----:B------:R-:W-:Y:S01]  /*0180*/  HFMA2 R155, -RZ, RZ, 0, 5.9604644775390625e-08 ;  /* 0x00000001ff9b7431 */ /* 0x000fe200000001ff */
[----:B-1----:R-:W-:-:S07]  /*0190*/  MOV R81, UR6 ;  /* 0x0000000600517c02 */ /* 0x002fce0008000f00 */
.L_x_0:
[----:B------:R-:W2:Y:S02]  /*01a0*/  LDCU.64 UR6, c[0x0][0x8b0] ;  /* 0x00011600ff0677ac */ /* 0x000ea40008000a00 */
[----:B--2---:R-:W-:-:S04]  /*01b0*/  UISETP.NE.U32.AND UP0, UPT, UR6, URZ, UPT ;  /* 0x000000ff0600728c */ /* 0x004fc8000bf05070 */
[----:B------:R-:W-:-:S09]  /*01c0*/  UISETP.NE.AND.EX UP0, UPT, UR7, URZ, UPT, UP0 ;  /* 0x000000ff0700728c */ /* 0x000fd2000bf05300 */
[----:B------:R-:W-:Y:S05]  /*01d0*/  BRA.U UP0, `(.L_x_2) ;  /* 0x0000000100247547 */ /* 0x000fea000b800000 */
[----:B------:R-:W2:Y:S02]  /*01e0*/  LDCU.64 UR6, c[0x0][0x8a8] ;  /* 0x00011500ff0677ac */ /* 0x000ea40008000a00 */
[----:B--2---:R-:W-:-:S04]  /*01f0*/  UISETP.NE.U32.AND UP0, UPT, UR6, URZ, UPT ;  /* 0x000000ff0600728c */ /* 0x004fc8000bf05070 */
[----:B------:R-:W-:-:S09]  /*0200*/  UISETP.NE.AND.EX UP0, UPT, UR7, URZ, UPT, UP0 ;  /* 0x000000ff0700728c */ /* 0x000fd2000bf05300 */
[----:B------:R-:W-:Y:S05]  /*0210*/  BRA.U !UP0, `(.L_x_3) ;  /* 0x00000001080c7547 */ /* 0x000fea000b800000 */
[----:B------:R-:W2:Y:S02]  /*0220*/  LDC.64 R76, c[0x0][0x8a8] ;  /* 0x00022a00ff4c7b82 */ /* 0x000ea40000000a00 */
[----:B--2---:R2:W5:Y:S01]  /*0230*/  LDG.E R76, desc[UR46][R76.64] ;  /* 0x0000002e4c4c7981 */ /* 0x004562000c1e1900 */
[----:B------:R-:W-:Y:S05]  /*0240*/  BRA `(.L_x_2) ;  /* 0x0000000000087947 */ /* 0x000fea0003800000 */
.L_x_3:
[----:B------:R-:W2:Y:S02]  /*0250*/  LDCU UR6, c[0x0][0x8a0] ;  /* 0x00011400ff0677ac */ /* 0x000ea40008000800 */
[----:B--2---:R-:W-:Y:S02]  /*0260*/  MOV R76, UR6 ;  /* 0x00000006004c7c02 */ /* 0x004fe40008000f00 */
.L_x_2:
[----:B------:R-:W-:Y:S01]  /*0270*/  IMAD.U32 R0, RZ, RZ, UR10 ;  /* 0x0000000aff007e24 */ /* 0x000fe2000f8e00ff */
[----:B------:R-:W-:Y:S04]  /*0280*/  BSSY.RECONVERGENT B0, `(.L_x_4) ;  /* 0x000000c000007945 */ /* 0x000fe80003800200 */
[C---:B------:R-:W-:Y:S02]  /*0290*/  ISETP.NE.OR P2, PT, R0.reuse, 0x1, !P1 ;  /* 0x000000010000780c */ /* 0x040fe40004f45670 */
[----:B------:R-:W-:-:S11]  /*02a0*/  ISETP.NE.OR P0, PT, R0, 0x3, !P1 ;  /* 0x000000030000780c */ /* 0x000fd60004f05670 */
[----:B------:R-:W-:Y:S05]  /*02b0*/  @P2 BRA `(.L_x_5) ;  /* 0x0000000000202947 */ /* 0x000fea0003800000 */
[----:B------:R-:W3:Y:S02]  /*02c0*/  LDCU.64 UR6, c[0x0][0x348] ;  /* 0x00006900ff0677ac */ /* 0x000ee40008000a00 */
[----:B---3--:R-:W-:Y:S02]  /*02d0*/  UIADD3 UR12, UP1, UPT, UR6, 0x80, URZ ;  /* 0x00000080060c7890 */ /* 0x008fe4000ff3e0ff */
[----:B------:R-:W-:Y:S02]  /*02e0*/  UIADD3 UR6, UP0, UPT, UR6, 0x180, URZ ;  /* 0x0000018006067890 */ /* 0x000fe4000ff1e0ff */
[----:B------:R-:W-:Y:S02]  /*02f0*/  UIADD3.X UR13, UPT, UPT, URZ, UR7, URZ, UP1, !UPT ;  /* 0x00000007ff0d7290 */ /* 0x000fe40008ffe4ff */
[----:B------:R-:W-:-:S07]  /*0300*/  UIADD3.X UR7, UPT, UPT, URZ, UR7, URZ, UP0, !UPT ;  /* 0x00000007ff077290 */ /* 0x000fce00087fe4ff */
[----:B------:R3:W-:Y:S02]  /*0310*/  UTMACCTL.PF [UR12] ;  /* 0x000000000c0079b9 */ /* 0x0007e40008040000 */
[----:B------:R3:W-:Y:S02]  /*0320*/  UTMACCTL.PF [UR6] ;  /* 0x00000000060079b9 */ /* 0x0007e40008040000 */
[----:B---3--:R-:W-:Y:S01]  /*0330*/  NOP ;  /* 0x0000000000007918 */ /* 0x008fe20000000000 */
.L_x_5:
[----:B------:R-:W-:Y:S05]  /*0340*/  BSYNC.RECONVERGENT B0 ;  /* 0x0000000000007941 */ /* 0x000fea0003800200 */
.L_x_4:
[----:B------:R-:W-:Y:S04]  /*0350*/  BSSY.RECONVERGENT B0, `(.L_x_6) ;  /* 0x000000a000007945 */ /* 0x000fe80003800200 */
        /* <DEDUP_REMOVED lines=9> */
.L_x_7:
[----:B------:R-:W-:Y:S05]  /*03f0*/  BSYNC.RECONVERGENT B0 ;  /* 0x0000000000007941 */ /* 0x000fea0003800200 */
.L_x_6:
[----:B------:R-:W3:Y:S01]  /*0400*/  LDCU.64 UR6, c[0x0][0x888] ;  /* 0x00011100ff0677ac */ /* 0x000ee20008000a00 */
[----:B------:R-:W-:Y:S02]  /*0410*/  UISETP.EQ.U32.AND UP1, UPT, UR4, URZ, UPT ;  /* 0x000000ff0400728c */ /* 0x000fe4000bf22070 */
[----:B------:R-:W-:Y:S02]  /*0420*/  UPLOP3.LUT UP5, UPT, UPT, UPT, UPT, 0x80, 0x8 ;  /* 0x000000000008789c */ /* 0x000fe40003faf070 */
[----:B---3--:R-:W-:-:S04]  /*0430*/  UISETP.NE.U32.AND UP0, UPT, UR6, URZ, UPT ;  /* 0x000000ff0600728c */ /* 0x008fc8000bf05070 */
[----:B------:R-:W-:-:S04]  /*0440*/  UISETP.NE.AND.EX UP0, UPT, UR7, URZ, UPT, UP0 ;  /* 0x000000ff0700728c */ /* 0x000fc8000bf05300 */
[----:B------:R-:W-:-:S04]  /*0450*/  UISETP.EQ.OR.EX UP2, UPT, UR5, URZ, !UP0, UP1 ;  /* 0x000000ff0500728c */ /* 0x000fc8000c742710 */
[----:B------:R-:W-:-:S05]  /*0460*/  UP2UR UR51, UPR, URZ, 0x4 ;  /* 0x00000004ff337883 */ /* 0x000fca0008000000 */
[----:B------:R-:W-:Y:S07]  /*0470*/  BRA.U !UP2, `(.L_x_8) ;  /* 0x000000010a207547 */ /* 0x000fee000b800000 */
[----:B------:R-:W-:Y:S01]  /*0480*/  UISETP.NE.U32.AND UP2, UPT, UR4, URZ, UPT ;  /* 0x000000ff0400728c */ /* 0x000fe2000bf45070 */
[----:B-----5:R-:W-:Y:S01]  /*0490*/  FSETP.NEU.AND P0, PT, R81, RZ, PT ;  /* 0x000000ff5100720b */ /* 0x020fe20003f0d000 */
[----:B------:R-:W-:Y:S02]  /*04a0*/  USEL UR4, URZ, 0xffffffff, UP0 ;  /* 0xffffffffff047887 */ /* 0x000fe40008000000 */
[----:B------:R-:W-:-:S10]  /*04b0*/  UISETP.NE.AND.EX UP2, UPT, UR5, URZ, UPT, UP2 ;  /* 0x000000ff0500728c */ /* 0x000fd4000bf45320 */
[----:B------:R-:W-:Y:S01]  /*04c0*/  VOTEU.ANY UP1, P0 ;  /* 0x0000000000ff7886 */ /* 0x000fe20000020100 */
[----:B------:R-:W-:-:S04]  /*04d0*/  @!UP2 USEL UR4, URZ, 0xffffffff, UP1 ;  /* 0xffffffffff04a887 */ /* 0x000fc80008800000 */
[----:B------:R-:W-:-:S04]  /*04e0*/  ULOP3.LUT UR4, UR4, 0x1, URZ, 0xc0, !UPT ;  /* 0x0000000104047892 */ /* 0x000fc8000f8ec0ff */
[----:B------:R-:W-:-:S11]  /*04f0*/  UISETP.NE.U32.AND UP5, UPT, UR4, 0x1, UPT ;  /* 0x000000010400788c */ /* 0x000fd6000bfa5070 */
.L_x_8:
[----:B------:R-:W3:Y:S01]  /*0500*/  SHFL.IDX PT, R0, R162, RZ, 0x1f ;  /* 0x00001fffa2007589 */ /* 0x000ee200000e0000 */
[----:B------:R-:W-:-:S04]  /*0510*/  UISETP.NE.AND UP1, UPT, UR10, 0x2, UPT ;  /* 0x000000020a00788c */ /* 0x000fc8000bf25270 */
[----:B------:R-:W-:Y:S02]  /*0520*/  UISETP.EQ.AND UP2, UPT, UR9, URZ, !UP1 ;  /* 0x000000ff0900728c */ /* 0x000fe4000cf42270 */
[----:B------:R-:W-:-:S04]  /*0530*/  USEL UR14, URZ, 0x1, UP1 ;  /* 0x00000001ff0e7887 */ /* 0x000fc80008800000 */
[----:B------:R-:W-:Y:S02]  /*0540*/  PLOP3.LUT P5, PT, P1, PT, UP2, 0x80, 0x8 ;  /* 0x000000000008781c */ /* 0x000fe40000faf028 */
[----:B---3--:R-:W-:-:S13]  /*0550*/  ISETP.NE.AND P0, PT, R0, RZ, PT ;  /* 0x000000ff0000720c */ /* 0x008fda0003f05270 */
[----:B------:R-:W-:Y:S05]  /*0560*/  @P0 BRA `(.L_x_9) ;  /* 0x0000000000900947 */ /* 0x000fea0003800000 */
[----:B------:R-:W-:Y:S01]  /*0570*/  ELECT P0, URZ, PT ;  /* 0x0000000000ff782f */ /* 0x000fe20003800000 */
[----:B------:R-:W-:-:S12]  /*0580*/  BSSY.RECONVERGENT B0, `(.L_x_9) ;  /* 0x0000022000007945 */ /* 0x000fd80003800200 */
[----:B------:R-:W-:Y:S05]  /*0590*/  @!P0 BRA `(.L_x_10) ;  /* 0x0000000000808947 */ /* 0x000fea0003800000 */
[----:B------:R-:W-:Y:S01]  /*05a0*/  UMOV UR5, 0x400 ;  /* 0x0000040000057882 */ /* 0x000fe20000000000 */
[----:B------:R-:W-:Y:S01]  /*05b0*/  UMOV UR4, 0x1 ;  /* 0x0000000100047882 */ /* 0x000fe20000000000 */
[----:B------:R-:W-:Y:S02]  /*05c0*/  ULEA UR5, UR37, UR5, 0x18 ;  /* 0x0000000525057291 */ /* 0x000fe4000f8ec0ff */
[----:B------:R-:W-:-:S04]  /*05d0*/  UIADD3 UR6, UPT, UPT, -UR4, 0x100000, URZ ;  /* 0x0010000004067890 */ /* 0x000fc8000fffe1ff */
[----:B------:R-:W-:Y:S02]  /*05e0*/  USHF.L.U32 UR7, UR6, 0xb, URZ ;  /* 0x0000000b06077899 */ /* 0x000fe400080006ff */
[----:B------:R-:W-:Y:S01]  /*05f0*/  USHF.L.U32 UR6, UR6, 0x1, URZ ;  /* 0x0000000106067899 */ /* 0x000fe200080006ff */
[----:B------:R-:W3:Y:S11]  /*0600*/  FENCE.VIEW.ASYNC.S ;  /* 0x00000000000073c6 */ /* 0x000ef60000000000 */
[----:B---3--:R3:W4:Y:S01]  /*0610*/  SYNCS.EXCH.64 URZ, [UR5], UR6 ;  /* 0x0000000605ff75b2 */ /* 0x0087220008000100 */
[----:B------:R3:W1:Y:S01]  /*0620*/  SYNCS.EXCH.64 URZ, [UR5+0x60], UR6 ;  /* 0x0000600605ff75b2 */ /* 0x0006620008000100 */
        /* <DEDUP_REMOVED lines=21> */
[----:B------:R3:W1:Y:S02]  /*0780*/  SYNCS.EXCH.64 URZ, [UR5+0xb8], UR6 ;  /* 0x0000b80605ff75b2 */ /* 0x0006640008000100 */
[----:B---34-:R-:W-:Y:S01]  /*0790*/  NOP ;  /* 0x0000000000007918 */ /* 0x018fe20000000000 */
.L_x_10:
[----:B------:R-:W-:Y:S05]  /*07a0*/  BSYNC.RECONVERGENT B0 ;  /* 0x0000000000007941 */ /* 0x000fea0003800200 */
.L_x_9:
[----:B------:R-:W3:Y:S01]  /*07b0*/  SHFL.IDX PT, R0, R162, RZ, 0x1f ;  /* 0x00001fffa2007589 */ /* 0x000ee200000e0000 */
[----:B------:R-:W-:Y:S01]  /*07c0*/  NOP ;  /* 0x0000000000007918 */ /* 0x000fe20000000000 */
[----:B---3--:R-:W-:-:S13]  /*07d0*/  ISETP.NE.AND P0, PT, R0, 0x1, PT ;  /* 0x000000010000780c */ /* 0x008fda0003f05270 */
[----:B------:R-:W-:Y:S05]  /*07e0*/  @P0 BRA `(.L_x_11) ;  /* 0x00000000004c0947 */ /* 0x000fea0003800000 */
[----:B------:R-:W-:Y:S01]  /*07f0*/  UMOV UR6, 0x400 ;  /* 0x0000040000067882 */ /* 0x000fe20000000000 */
[----:B------:R-:W-:Y:S01]  /*0800*/  UMOV UR5, 0x20 ;  /* 0x0000002000057882 */ /* 0x000fe20000000000 */
[----:B------:R-:W-:Y:S01]  /*0810*/  UMOV UR4, 0x80 ;  /* 0x0000008000047882 */ /* 0x000fe20000000000 */
[----:B------:R-:W-:Y:S02]  /*0820*/  ULEA UR6, UR37, UR6, 0x18 ;  /* 0x0000000625067291 */ /* 0x000fe4000f8ec0ff */
[----:B------:R-:W-:-:S04]  /*0830*/  UIADD3 UR12, UPT, UPT, -UR5, 0x100000, URZ ;  /* 0x00100000050c7890 */ /* 0x000fc8000fffe1ff */
[----:B------:R-:W-:Y:S02]  /*0840*/  USHF.L.U32 UR13, UR12, 0xb, URZ ;  /* 0x0000000b0c0d7899 */ /* 0x000fe400080006ff */
[----:B------:R-:W-:Y:S02]  /*0850*/  USHF.L.U32 UR12, UR12, 0x1, URZ ;  /* 0x000000010c0c7899 */ /* 0x000fe400080006ff */
[----:B------:R-:W-:-:S04]  /*0860*/  UIADD3 UR4, UPT, UPT, -UR4, 0x100000, URZ ;  /* 0x0010000004047890 */ /* 0x000fc8000fffe1ff */
[----:B------:R-:W-:Y:S02]  /*0870*/  USHF.L.U32 UR5, UR4, 0xb, URZ ;  /* 0x0000000b04057899 */ /* 0x000fe400080006ff */
[----:B------:R-:W-:Y:S01]  /*0880*/  USHF.L.U32 UR4, UR4, 0x1, URZ ;  /* 0x0000000104047899 */ /* 0x000fe200080006ff */
[----:B------:R-:W-:Y:S01]  /*0890*/  ELECT P0, URZ, PT ;  /* 0x0000000000ff782f */ /* 0x000fe20003800000 */
[----:B------:R-:W3:Y:S02]  /*08a0*/  FENCE.VIEW.ASYNC.S ;  /* 0x00000000000073c6 */ /* 0x000ee40000000000 */
[----:B---3--:R3:W4:Y:S08]  /*08b0*/  SYNCS.EXCH.64 URZ, [UR6+0xc0], UR12 ;  /* 0x0000c00c06ff75b2 */ /* 0x0087300008000100 */
[----:B------:R3:W1:Y:S01]  /*08c0*/  SYNCS.EXCH.64 URZ, [UR6+0xd8], UR4 ;  /* 0x0000d80406ff75b2 */ /* 0x0006620008000100 */
[----:B------:R3:W1:Y:S01]  /*08d0*/  SYNCS.EXCH.64 URZ, [UR6+0xc8], UR12 ;  /* 0x0000c80c06ff75b2 */ /* 0x0006620008000100 */
[----:B------:R3:W1:Y:S01]  /*08e0*/  SYNCS.EXCH.64 URZ, [UR6+0xe0], UR4 ;  /* 0x0000e00406ff75b2 */ /* 0x0006620008000100 */
[----:B------:R3:W1:Y:S01]  /*08f0*/  SYNCS.EXCH.64 URZ, [UR6+0xd0], UR12 ;  /* 0x0000d00c06ff75b2 */ /* 0x0006620008000100 */
[----:B------:R3:W1:Y:S01]  /*0900*/  SYNCS.EXCH.64 URZ, [UR6+0xe8], UR4 ;  /* 0x0000e80406ff75b2 */ /* 0x0006620008000100 */
[----:B------:R-:W-:Y:S01]  /*0910*/  NOP ;  /* 0x0000000000007918 */ /* 0x000fe20000000000 */
.L_x_11:
[----:B------:R-:W2:Y:S01]  /*0920*/  SHFL.IDX PT, R0, R162, RZ, 0x1f ;  /* 0x00001fffa2007589 */ /* 0x000ea200000e0000 */
[----:B------:R-:W-:Y:S01]  /*0930*/  NOP ;  /* 0x0000000000007918 */ /* 0x000fe20000000000 */
[----:B--2---:R-:W-:-:S13]  /*0940*/  ISETP.NE.AND P0, PT, R0, 0x3, PT ;  /* 0x000000030000780c */ /* 0x004fda0003f05270 */
[----:B------:R-:W-:Y:S05]  /*0950*/  @P0 BRA `(.L_x_12) ;  /* 0x00000000002c0947 */ /* 0x000fea0003800000 */
[----:B---3--:R-:W-:Y:S01]  /*0960*/  UMOV UR5, 0x400 ;  /* 0x0000040000057882 */ /* 0x008fe20000000000 */
[----:B------:R-:W-:Y:S01]  /*0970*/  UMOV UR4, 0x20 ;  /* 0x0000002000047882 */ /* 0x000fe20000000000 */
[----:B------:R-:W-:Y:S02]  /*0980*/  ULEA UR5, UR37, UR5, 0x18 ;  /* 0x0000000525057291 */ /* 0x000fe4000f8ec0ff */
[----:B------:R-:W-:-:S04]  /*0990*/  UIADD3 UR6, UPT, UPT, -UR4, 0x100000, URZ ;  /* 0x0010000004067890 */ /* 0x000fc8000fffe1ff */
[----:B------:R-:W-:Y:S02]  /*09a0*/  USHF.L.U32 UR7, UR6, 0xb, URZ ;  /* 0x0000000b06077899 */ /* 0x000fe400080006ff */
[----:B------:R-:W-:Y:S01]  /*09b0*/  USHF.L.U32 UR6, UR6, 0x1, URZ ;  /* 0x0000000106067899 */ /* 0x000fe200080006ff */
[----:B------:R-:W-:Y:S01]  /*09c0*/  ELECT P0, URZ, PT ;  /* 0x0000000000ff782f */ /* 0x000fe20003800000 */
[----:B------:R-:W2:Y:S10]  /*09d0*/  FENCE.VIEW.ASYNC.S ;  /* 0x00000000000073c6 */ /* 0x000eb40000000000 */
[----:B--2---:R2:W3:Y:S01]  /*09e0*/  SYNCS.EXCH.64 URZ, [UR5+0xf0], UR6 ;  /* 0x0000f00605ff75b2 */ /* 0x0044e20008000100 */
[----:B------:R2:W1:Y:S01]  /*09f0*/  SYNCS.EXCH.64 URZ, [UR5+0xf8], UR6 ;  /* 0x0000f80605ff75b2 */ /* 0x0004620008000100 */
[----:B------:R-:W-:Y:S01]  /*0a00*/  NOP ;  /* 0x0000000000007918 */ /* 0x000fe20000000000 */
.L_x_12:
[----:B------:R-:W4:Y:S01]  /*0a10*/  SHFL.IDX PT, R0, R162, RZ, 0x1f ;  /* 0x00001fffa2007589 */ /* 0x000f2200000e0000 */
[----:B------:R-:W-:Y:S01]  /*0a20*/  NOP ;  /* 0x0000000000007918 */ /* 0x000fe20000000000 */
[----:B----4-:R-:W-:-:S13]  /*0a30*/  ISETP.NE.AND P0, PT, R0, 0x4, PT ;  /* 0x000000040000780c */ /* 0x010fda0003f05270 */
[----:B------:R-:W-:Y:S05]  /*0a40*/  @P0 BRA `(.L_x_13) ;  /* 0x0000000000480947 */ /* 0x000fea0003800000 */
[----:B--23--:R-:W-:Y:S01]  /*0a50*/  UMOV UR6, 0x1e0 ;  /* 0x000001e000067882 */ /* 0x00cfe20000000000 */
[----:B------:R-:W-:Y:S01]  /*0a60*/  UMOV UR5, 0x400 ;  /* 0x0000040000057882 */ /* 0x000fe20000000000 */
[----:B------:R-:W-:Y:S01]  /*0a70*/  USEL UR6, UR6, 0x1a0, UP5 ;  /* 0x000001a006067887 */ /* 0x000fe2000a800000 */
        /* <DEDUP_REMOVED lines=9> */
[----:B------:R-:W2:Y:S02]  /*0b10*/  FENCE.VIEW.ASYNC.S ;  /* 0x00000000000073c6 */ /* 0x000ea40000000000 */
[----:B--2---:R4:W2:Y:S08]  /*0b20*/  SYNCS.EXCH.64 URZ, [UR5+0x100], UR12 ;  /* 0x0001000c05ff75b2 */ /* 0x0048b00008000100 */
[----:B------:R4:W3:Y:S01]  /*0b30*/  SYNCS.EXCH.64 URZ, [UR5+0x110], UR6 ;  /* 0x0001100605ff75b2 */ /* 0x0008e20008000100 */
[----:B------:R4:W1:Y:S01]  /*0b40*/  SYNCS.EXCH.64 URZ, [UR5+0x108], UR12 ;  /* 0x0001080c05ff75b2 */ /* 0x0008620008000100 */
[----:B------:R4:W1:Y:S02]  /*0b50*/  SYNCS.EXCH.64 URZ, [UR5+0x118], UR6 ;  /* 0x0001180605ff75b2 */ /* 0x0008640008000100 */
[----:B----4-:R-:W-:Y:S01]  /*0b60*/  NOP ;  /* 0x0000000000007918 */ /* 0x010fe20000000000 */
.L_x_13:
[----:B------:R-:W4:Y:S01]  /*0b70*/  SHFL.IDX PT, R0, R162, RZ, 0x1f ;  /* 0x00001fffa2007589 */ /* 0x000f2200000e0000 */
[----:B------:R-:W-:Y:S01]  /*0b80*/  NOP ;  /* 0x0000000000007918 */ /* 0x000fe20000000000 */
[----:B----4-:R-:W-:-:S13]  /*0b90*/  ISETP.NE.AND P0, PT, R0, 0x5, PT ;  /* 0x000000050000780c */ /* 0x010fda0003f05270 */
[----:B------:R-:W-:Y:S05]  /*0ba0*/  @P0 BRA `(.L_x_14) ;  /* 0x0000000000440947 */ /* 0x000fea0003800000 */
[----:B--23--:R-:W-:Y:S01]  /*0bb0*/  UMOV UR6, 0x400 ;  /* 0x0000040000067882 */ /* 0x00cfe20000000000 */
        /* <DEDUP_REMOVED lines=16> */
.L_x_14:
[----:B------:R-:W4:Y:S01]  /*0cc0*/  SHFL.IDX PT, R0, R162, RZ, 0x1f ;  /* 0x00001fffa2007589 */ /* 0x000f2200000e0000 */
[----:B------:R-:W-:Y:S01]  /*0cd0*/  ISETP.NE.OR P1, PT, RZ, UR10, !P1 ;  /* 0x0000000aff007c0c */ /* 0x000fe2000cf25670 */
[----:B------:R-:W-:Y:S01]  /*0ce0*/  NOP ;  /* 0x0000000000007918 */ /* 0x000fe20000000000 */
[----:B----4-:R-:W-:-:S13]  /*0cf0*/  ISETP.NE.AND P0, PT, R0, 0x3, PT ;  /* 0x000000030000780c */ /* 0x010fda0003f05270 */
[----:B------:R-:W-:Y:S05]  /*0d00*/  @P0 BRA `(.L_x_15) ;  /* 0x0000000000340947 */ /* 0x000fea0003800000 */
[----:B--23--:R-:W-:Y:S01]  /*0d10*/  UMOV UR5, 0x400 ;  /* 0x0000040000057882 */ /* 0x00cfe20000000000 */
[----:B------:R-:W-:Y:S01]  /*0d20*/  UMOV UR4, 0x20 ;  /* 0x0000002000047882 */ /* 0x000fe20000000000 */
[----:B------:R-:W-:Y:S02]  /*0d30*/  ULEA UR5, UR37, UR5, 0x18 ;  /* 0x0000000525057291 */ /* 0x000fe4000f8ec0ff */
[----:B------:R-:W-:-:S04]  /*0d40*/  UIADD3 UR6, UPT, UPT, -UR4, 0x100000, URZ ;  /* 0x0010000004067890 */ /* 0x000fc8000fffe1ff */
[----:B------:R-:W-:Y:S02]  /*0d50*/  USHF.L.U32 UR7, UR6, 0xb, URZ ;  /* 0x0000000b06077899 */ /* 0x000fe400080006ff */
[----:B------:R-:W-:Y:S01]  /*0d60*/  USHF.L.U32 UR6, UR6, 0x1, URZ ;  /* 0x0000000106067899 */ /* 0x000fe200080006ff */
[----:B------:R-:W-:Y:S01]  /*0d70*/  ELECT P0, URZ, PT ;  /* 0x0000000000ff782f */ /* 0x000fe20003800000 */
[----:B------:R-:W2:Y:S10]  /*0d80*/  FENCE.VIEW.ASYNC.S ;  /* 0x00000000000073c6 */ /* 0x000eb40000000000 */
[----:B--2---:R4:W2:Y:S01]  /*0d90*/  SYNCS.EXCH.64 URZ, [UR5+0x140], UR6 ;  /* 0x0001400605ff75b2 */ /* 0x0048a20008000100 */
[----:B------:R4:W3:Y:S01]  /*0da0*/  SYNCS.EXCH.64 URZ, [UR5+0x150], UR6 ;  /* 0x0001500605ff75b2 */ /* 0x0008e20008000100 */
[----:B------:R4:W1:Y:S01]  /*0db0*/  SYNCS.EXCH.64 URZ, [UR5+0x148], UR6 ;  /* 0x0001480605ff75b2 */ /* 0x0008620008000100 */
[----:B------:R4:W1:Y:S02]  /*0dc0*/  SYNCS.EXCH.64 URZ, [UR5+0x158], UR6 ;  /* 0x0001580605ff75b2 */ /* 0x0008640008000100 */
[----:B----4-:R-:W-:Y:S01]  /*0dd0*/  NOP ;  /* 0x0000000000007918 */ /* 0x010fe20000000000 */
.L_x_15:
[----:B------:R-:W-:Y:S01]  /*0de0*/  VOTEU.ALL UP1, P1 ;  /* 0x0000000000ff7886 */ /* 0x000fe20000820000 */
[----:B--23--:R-:W2:Y:S01]  /*0df0*/  LDCU UR5, c[0x0][0x36c] ;  /* 0x00006d80ff0577ac */ /* 0x00cea20008000800 */
[----:B------:R-:W-:Y:S01]  /*0e00*/  NOP ;  /* 0x0000000000007918 */ /* 0x000fe20000000000 */
[----:B------:R-:W-:Y:S01]  /*0e10*/  LOP3.LUT R10, R170, 0x1f, RZ, 0xc0, !PT ;  /* 0x0000001faa0a7812 */ /* 0x000fe200078ec0ff */
[----:B------:R-:W-:Y:S01]  /*0e20*/  UMOV UR6, 0x20 ;  /* 0x0000002000067882 */ /* 0x000fe20000000000 */
[----:B------:R-:W-:Y:S01]  /*0e30*/  @!UP1 UMOV UR4, 0x400 ;  /* 0x0000040000049882 */ /* 0x000fe20000000000 */
[----:B------:R-:W-:-:S04]  /*0e40*/  @!UP1 UIADD3 UR6, UPT, UPT, -UR6, 0x100000, URZ ;  /* 0x0010000006069890 */ /* 0x000fc8000fffe1ff */
[----:B------:R-:W-:Y:S02]  /*0e50*/  @!UP1 USHF.L.U32 UR7, UR6, 0xb, URZ ;  /* 0x0000000b06079899 */ /* 0x000fe400080006ff */
[----:B------:R-:W-:Y:S02]  /*0e60*/  @!UP1 USHF.L.U32 UR6, UR6, 0x1, URZ ;  /* 0x0000000106069899 */ /* 0x000fe400080006ff */
[----:B------:R-:W-:Y:S01]  /*0e70*/  @!UP1 ULEA UR4, UR37, UR4, 0x18 ;  /* 0x0000000425049291 */ /* 0x000fe2000f8ec0ff */
[----:B------:R-:W-:Y:S01]  /*0e80*/  VOTEU.ALL UP1, P1 ;  /* 0x0000000000ff7886 */ /* 0x000fe20000820000 */
[----:B------:R-:W-:Y:S01]  /*0e90*/  UISETP.NE.AND UP4, UPT, UR10, URZ, UPT ;  /* 0x000000ff0a00728c */ /* 0x000fe2000bf85270 */
[----:B------:R-:W3:Y:S09]  /*0ea0*/  FENCE.VIEW.ASYNC.S ;  /* 0x00000000000073c6 */ /* 0x000ef20000000000 */
[----:B---3--:R3:W4:Y:S01]  /*0eb0*/  @!UP1 SYNCS.EXCH.64 URZ, [UR4+0x160], UR6 ;  /* 0x0001600604ff95b2 */ /* 0x0087220008000100 */
[----:B--2---:R-:W-:-:S09]  /*0ec0*/  UISETP.EQ.U32.AND UP1, UPT, UR5, 0x1, UPT ;  /* 0x000000010500788c */ /* 0x004fd2000bf22070 */
[----:B------:R-:W-:Y:S05]  /*0ed0*/  BRA.U !UP1, `(.L_x_16) ;  /* 0x0000000109087547 */ /* 0x000fea000b800000 */
[----:B-1--4-:R-:W-:Y:S01]  /*0ee0*/  UCGABAR_ARV ;  /* 0x00000000000079c7 */ /* 0x012fe20008000000 */
[----:B------:R-:W-:Y:S05]  /*0ef0*/  BRA `(.L_x_17) ;  /* 0x0000000000047947 */ /* 0x000fea0003800000 */
.L_x_16:
[----:B-1--4-:R-:W-:Y:S01]  /*0f00*/  NOP ;  /* 0x0000000000007918 */ /* 0x012fe20000000000 */
.L_x_17:
[----:B------:R-:W1:Y:S01]  /*0f10*/  S2R R11, SR_CTAID.X ;  /* 0x00000000000b7919 */ /* 0x000e620000002500 */
[----:B------:R-:W-:-:S05]  /*0f20*/  CS2R.32 R156, SR_CgaSize ;  /* 0x00000000009c7805 */ /* 0x000fca0000008a00 */
[----:B------:R-:W-:-:S05]  /*0f30*/  IMAD R156, R156, -0xa0, RZ ;  /* 0xffffff609c9c7824 */ /* 0x000fca00078e02ff */
[----:B------:R-:W-:-:S14]  /*0f40*/  R2UR UR5, R156 ;  /* 0x000000009c0572ca */ /* 0x000fdc00000e0000 */
[----:B------:R-:W2:Y:S01]  /*0f50*/  LDCU UR5, c[0x0][UR5+0x2b0] ;  /* 0x00005600050577ac */ /* 0x000ea20008000800 */
[----:B------:R-:W-:-:S05]  /*0f60*/  CS2R.32 R0, SR_CgaSize ;  /* 0x0000000000007805 */ /* 0x000fca0000008a00 */
[----:B------:R-:W-:-:S06]  /*0f70*/  IMAD R0, R0, -0xa0, RZ ;  /* 0xffffff6000007824 */ /* 0x000fcc00078e02ff */
[----:B------:R-:W4:Y:S01]  /*0f80*/  LDC R0, c[0x0][R0+0x2a0] ;  /* 0x0000a80000007b82 */ /* 0x000f220000000800 */
[----:B------:R-:W-:Y:S01]  /*0f90*/  PRMT R8, RZ, 0x7610, R8 ;  /* 0x00007610ff087816 */ /* 0x000fe20000000008 */
[----:B------:R-:W2:Y:S01]  /*0fa0*/  S2R R20, SR_CTAID.Y ;  /* 0x0000000000147919 */ /* 0x000ea20000002600 */
[----:B------:R-:W-:-:S05]  /*0fb0*/  CS2R.32 R156, SR_CgaSize ;  /* 0x00000000009c7805 */ /* 0x000fca0000008a00 */
[----:B------:R-:W-:-:S05]  /*0fc0*/  IMAD R156, R156, -0xa0, RZ ;  /* 0xffffff609c9c7824 */ /* 0x000fca00078e02ff */
[----:B---3--:R-:W-:-:S14]  /*0fd0*/  R2UR UR4, R156 ;  /* 0x000000009c0472ca */ /* 0x008fdc00000e0000 */
[----:B------:R-:W3:Y:S01]  /*0fe0*/  LDCU UR4, c[0x0][UR4+0x2b4] ;  /* 0x00005680040477ac */ /* 0x000ee20008000800 */
[----:B------:R-:W-:Y:S01]  /*0ff0*/  UISETP.NE.AND UP2, UPT, UR10, 0x2, UPT ;  /* 0x000000020a00788c */ /* 0x000fe2000bf45270 */
[----:B------:R-:W2:Y:S01]  /*1000*/  LDC R9, c[0x0][0xb24] ;  /* 0x0002c900ff097b82 */ /* 0x000ea20000000800 */
[----:B------:R-:W-:-:S05]  /*1010*/  CS2R.32 R154, SR_CgaSize ;  /* 0x00000000009a7805 */ /* 0x000fca0000008a00 */
[----:B------:R-:W-:-:S06]  /*1020*/  IMAD R154, R154, -0xa0, RZ ;  /* 0xffffff609a9a7824 */ /* 0x000fcc00078e02ff */
[----:B------:R-:W4:Y:S08]  /*1030*/  LDC R154, c[0x0][R154+0x2a4] ;  /* 0x0000a9009a9a7b82 */ /* 0x000f300000000800 */
[----:B------:R-:W4:Y:S01]  /*1040*/  LDC R72, c[0x0][0xb24] ;  /* 0x0002c900ff487b82 */ /* 0x000f220000000800 */
[----:B-1----:R-:W-:Y:S01]  /*1050*/  I2FP.F32.U32 R4, R11 ;  /* 0x0000000b00047245 */ /* 0x002fe20000201000 */
[----:B------:R-:W-:-:S06]  /*1060*/  IMAD.MOV.U32 R21, RZ, RZ, R11 ;  /* 0x000000ffff157224 */ /* 0x000fcc00078e000b */
[----:B------:R-:W1:Y:S01]  /*1070*/  S2UR UR36, SR_CTAID.Z ;  /* 0x00000000002479c3 */ /* 0x000e620000002700 */
[----:B--2---:R-:W-:Y:S02]  /*1080*/  ISETP.GE.AND P0, PT, R9, 0x1, PT ;  /* 0x000000010900780c */ /* 0x004fe40003f06270 */
[----:B------:R-:W-:Y:S01]  /*1090*/  I2FP.F32.U32 R2, R20 ;  /* 0x0000001400027245 */ /* 0x000fe20000201000 */
[----:B------:R-:W-:-:S04]  /*10a0*/  FMUL R4, R4, UR5 ;  /* 0x0000000504047c20 */ /* 0x000fc80008400000 */
[----:B---3--:R-:W-:Y:S01]  /*10b0*/  FMUL R2, R2, UR4 ;  /* 0x0000000402027c20 */ /* 0x008fe20008400000 */
[----:B------:R-:W2:Y:S01]  /*10c0*/  F2I.U32.TRUNC.NTZ R156, R4 ;  /* 0x00000004009c7305 */ /* 0x000ea2000020f000 */
[----:B------:R-:W3:Y:S07]  /*10d0*/  LDCU UR4, c[0x0][0xb30] ;  /* 0x00016600ff0477ac */ /* 0x000eee0008000800 */
[----:B------:R-:W1:Y:S01]  /*10e0*/  F2I.U32.TRUNC.NTZ R3, R2 ;  /* 0x0000000200037305 */ /* 0x000e62000020f000 */
[----:B--2---:R-:W-:-:S04]  /*10f0*/  IMAD.MOV R156, RZ, RZ, -R156 ;  /* 0x000000ffff9c7224 */ /* 0x004fc800078e0a9c */
[----:B----4-:R-:W-:Y:S01]  /*1100*/  IMAD R156, R0, R156, R11 ;  /* 0x0000009c009c7224 */ /* 0x010fe200078e020b */
[----:B------:R-:W-:Y:S01]  /*1110*/  PRMT R0, RZ, 0x7610, R0 ;  /* 0x00007610ff007816 */ /* 0x000fe20000000000 */
[----:B---3--:R-:W-:Y:S01]  /*1120*/  UISETP.NE.AND UP3, UPT, UR4, 0x1, UPT ;  /* 0x000000010400788c */ /* 0x008fe2000bf65270 */
[----:B-1----:R-:W-:-:S05]  /*1130*/  IADD3 R3, PT, PT, -R3, RZ, RZ ;  /* 0x000000ff03037210 */ /* 0x002fca0007ffe1ff */
[----:B------:R-:W-:Y:S01]  /*1140*/  IMAD R154, R154, R3, R20 ;  /* 0x000000039a9a7224 */ /* 0x000fe200078e0214 */
[----:B------:R-:W-:Y:S06]  /*1150*/  BRA.U UP4, `(.L_x_18) ;  /* 0x0000000104247547 */ /* 0x000fec000b800000 */
[----:B------:R-:W-:Y:S01]  /*1160*/  ISETP.NE.AND P1, PT, R154, RZ, PT ;  /* 0x000000ff9a00720c */ /* 0x000fe20003f25270 */
[----:B------:R-:W-:Y:S01]  /*1170*/  IMAD.MOV.U32 R0, RZ, RZ, 0x3 ;  /* 0x00000003ff007424 */ /* 0x000fe200078e00ff */
[C---:B------:R-:W-:Y:S02]  /*1180*/  LOP3.LUT R3, R156.reuse, 0xfffffffe, RZ, 0xc0, !PT ;  /* 0xfffffffe9c037812 */ /* 0x040fe400078ec0ff */
[----:B------:R-:W-:Y:S02]  /*1190*/  ISETP.LT.U32.OR P1, PT, R156, 0x2, !P1 ;  /* 0x000000029c00780c */ /* 0x000fe40004f21470 */
[----:B------:R-:W-:Y:S02]  /*11a0*/  SHF.L.U32 R0, R0, R3, RZ ;  /* 0x0000000300007219 */ /* 0x000fe400000006ff */
[----:B------:R-:W-:Y:S02]  /*11b0*/  SEL R5, RZ, 0x1, !P1 ;  /* 0x00000001ff057807 */ /* 0x000fe40004800000 */
[----:B------:R-:W-:-:S05]  /*11c0*/  SEL R2, RZ, 0x2, !P1 ;  /* 0x00000002ff027807 */ /* 0x000fca0004800000 */
[----:B------:R-:W-:-:S05]  /*11d0*/  IMAD.IADD R2, R5, 0x1, R2 ;  /* 0x0000000105027824 */ /* 0x000fca00078e0202 */
[----:B------:R-:W-:Y:S02]  /*11e0*/  PRMT R8, R2, 0x7610, R8 ;  /* 0x0000761002087816 */ /* 0x000fe40000000008 */
.L_x_18:
[----:B------:R-:W-:Y:S05]  /*11f0*/  @!P0 BRA `(.L_x_19) ;  /* 0x0000000000b88947 */ /* 0x000fea0003800000 */
[----:B------:R-:W1:Y:S01]  /*1200*/  LDC.64 R4, c[0x0][0xb18] ;  /* 0x0002c600ff047b82 */ /* 0x000e620000000a00 */
[----:B------:R-:W-:-:S07]  /*1210*/  ISETP.NE.AND P0, PT, R9, 0x1, PT ;  /* 0x000000010900780c */ /* 0x000fce0003f05270 */
[----:B------:R-:W2:Y:S08]  /*1220*/  LDC R14, c[0x0][0xb0c] ;  /* 0x0002c300ff0e7b82 */ /* 0x000eb00000000800 */
[----:B------:R-:W3:Y:S08]  /*1230*/  LDC R13, c[0x0][0x370] ;  /* 0x0000dc00ff0d7b82 */ /* 0x000ef00000000800 */
[----:B------:R-:W4:Y:S01]  /*1240*/  LDC R16, c[0x0][0x374] ;  /* 0x0000dd00ff107b82 */ /* 0x000f220000000800 */
[----:B-1----:R-:W-:-:S07]  /*1250*/  ISETP.NE.AND P1, PT, R4, 0x1, PT ;  /* 0x000000010400780c */ /* 0x002fce0003f25270 */
[----:B------:R-:W3:Y:S01]  /*1260*/  LDC.64 R6, c[0x0][0xb10] ;  /* 0x0002c400ff067b82 */ /* 0x000ee20000000a00 */
[----:B--2---:R-:W-:-:S07]  /*1270*/  ISETP.NE.AND P2, PT, R14, 0x1, PT ;  /* 0x000000010e00780c */ /* 0x004fce0003f45270 */
[----:B------:R-:W1:Y:S08]  /*1280*/  LDC R12, c[0x0][0xb20] ;  /* 0x0002c800ff0c7b82 */ /* 0x000e700000000800 */
[----:B------:R-:W2:Y:S01]  /*1290*/  LDC.64 R2, c[0x0][0xb28] ;  /* 0x0002ca00ff027b82 */ /* 0x000ea20000000a00 */
[----:B----4-:R-:W-:-:S04]  /*12a0*/  IMAD.HI.U32 R15, R16, R5, RZ ;  /* 0x00000005100f7227 */ /* 0x010fc800078e00ff */
[----:B------:R-:W-:-:S04]  /*12b0*/  IMAD.HI.U32 R5, R20, R5, RZ ;  /* 0x0000000514057227 */ /* 0x000fc800078e00ff */
[----:B---3--:R-:W-:-:S04]  /*12c0*/  IMAD.HI.U32 R18, R13, R6, RZ ;  /* 0x000000060d127227 */ /* 0x008fc800078e00ff */
[C---:B------:R-:W-:Y:S01]  /*12d0*/  IMAD.HI.U32 R22, R11.reuse, R6, RZ ;  /* 0x000000060b167227 */ /* 0x040fe200078e00ff */
[-C--:B------:R-:W-:Y:S02]  /*12e0*/  @P2 SHF.R.U32.HI R13, RZ, R7.reuse, R18 ;  /* 0x00000007ff0d2219 */ /* 0x080fe40000011612 */
[-C--:B-1----:R-:W-:Y:S02]  /*12f0*/  @P1 SHF.R.U32.HI R16, RZ, R12.reuse, R15 ;  /* 0x0000000cff101219 */ /* 0x082fe4000001160f */
[----:B------:R-:W-:Y:S02]  /*1300*/  SHF.R.U32.HI R5, RZ, R12, R5 ;  /* 0x0000000cff057219 */ /* 0x000fe40000011605 */
[----:B------:R-:W-:Y:S02]  /*1310*/  SHF.R.U32.HI R22, RZ, R7, R22 ;  /* 0x00000007ff167219 */ /* 0x000fe40000011616 */
[----:B------:R-:W-:Y:S01]  /*1320*/  SEL R5, R20, R5, !P1 ;  /* 0x0000000514057207 */ /* 0x000fe20004800000 */
[----:B--2---:R-:W-:Y:S01]  /*1330*/  IMAD.HI.U32 R18, R16, R2, RZ ;  /* 0x0000000210127227 */ /* 0x004fe200078e00ff */
[----:B------:R-:W-:-:S02]  /*1340*/  SEL R21, R11, R22, !P2 ;  /* 0x000000160b157207 */ /* 0x000fc40005000000 */
[----:B------:R-:W-:Y:S01]  /*1350*/  IADD3 R7, PT, PT, -R5, RZ, RZ ;  /* 0x000000ff05077210 */ /* 0x000fe20007ffe1ff */
[----:B------:R-:W-:Y:S01]  /*1360*/  IMAD.HI.U32 R6, R13, R2, RZ ;  /* 0x000000020d067227 */ /* 0x000fe200078e00ff */
[----:B------:R-:W-:-:S03]  /*1370*/  @P0 SHF.R.U32.HI R16, RZ, R3, R18 ;  /* 0x00000003ff100219 */ /* 0x000fc60000011612 */
[----:B------:R-:W-:Y:S01]  /*1380*/  IMAD R7, R4, R7, R20 ;  /* 0x0000000704077224 */ /* 0x000fe200078e0214 */
[----:B------:R-:W-:Y:S01]  /*1390*/  @P0 SHF.R.U32.HI R13, RZ, R3, R6 ;  /* 0x00000003ff0d0219 */ /* 0x000fe20000011606 */
[----:B------:R-:W-:-:S04]  /*13a0*/  IMAD R16, R16, R9, RZ ;  /* 0x0000000910107224 */ /* 0x000fc800078e02ff */
[----:B------:R-:W-:Y:S01]  /*13b0*/  IMAD R6, R13, R9, RZ ;  /* 0x000000090d067224 */ /* 0x000fe200078e02ff */
[----:B------:R-:W-:-:S04]  /*13c0*/  ISETP.GE.AND P1, PT, R5, R16, PT ;  /* 0x000000100500720c */ /* 0x000fc80003f26270 */
[----:B------:R-:W-:Y:S01]  /*13d0*/  ISETP.GE.OR P1, PT, R21, R6, P1 ;  /* 0x000000061500720c */ /* 0x000fe20000f26670 */
[----:B------:R-:W-:-:S05]  /*13e0*/  IMAD.HI.U32 R6, R5, R2, RZ ;  /* 0x0000000205067227 */ /* 0x000fca00078e00ff */
[----:B------:R-:W-:-:S04]  /*13f0*/  SHF.R.U32.HI R6, RZ, R3, R6 ;  /* 0x00000003ff067219 */ /* 0x000fc80000011606 */
[----:B------:R-:W-:-:S03]  /*1400*/  SEL R6, R5, R6, !P0 ;  /* 0x0000000605067207 */ /* 0x000fc60004000000 */
[----:B------:R-:W-:Y:S01]  /*1410*/  @!P1 IMAD.HI.U32 R12, R21, R2, RZ ;  /* 0x00000002150c9227 */ /* 0x000fe200078e00ff */
[----:B------:R-:W-:-:S04]  /*1420*/  IADD3 R2, PT, PT, -R6, RZ, RZ ;  /* 0x000000ff06027210 */ /* 0x000fc80007ffe1ff */
[----:B------:R-:W-:Y:S01]  /*1430*/  @!P1 SHF.R.U32.HI R12, RZ, R3, R12 ;  /* 0x00000003ff0c9219 */ /* 0x000fe2000001160c */
[----:B------:R-:W-:-:S03]  /*1440*/  IMAD R2, R9, R2, R5 ;  /* 0x0000000209027224 */ /* 0x000fc600078e0205 */
[----:B------:R-:W-:-:S05]  /*1450*/  @!P1 SEL R3, R21, R12, !P0 ;  /* 0x0000000c15039207 */ /* 0x000fca0004000000 */
[--C-:B------:R-:W-:Y:S02]  /*1460*/  @!P1 IMAD.IADD R6, R6, 0x1, -R3.reuse ;  /* 0x0000000106069824 */ /* 0x100fe400078e0a03 */
[----:B------:R-:W-:Y:S01]  /*1470*/  @!P1 IMAD R3, R2, R13, R3 ;  /* 0x0000000d02039224 */ /* 0x000fe200078e0203 */
[----:B------:R-:W-:Y:S01]  /*1480*/  IADD3 R2, PT, PT, -R21, RZ, RZ ;  /* 0x000000ff15027210 */ /* 0x000fe20007ffe1ff */
[----:B------:R-:W-:Y:S02]  /*1490*/  @!P1 IMAD R5, R6, R9, R21 ;  /* 0x0000000906059224 */ /* 0x000fe400078e0215 */
[----:B------:R-:W-:Y:S02]  /*14a0*/  @!P1 IMAD.MOV.U32 R21, RZ, RZ, R3 ;  /* 0x000000ffff159224 */ /* 0x000fe400078e0003 */
[----:B------:R-:W-:Y:S02]  /*14b0*/  IMAD R2, R14, R2, R11 ;  /* 0x000000020e027224 */ /* 0x000fe400078e020b */
[----:B------:R-:W-:-:S02]  /*14c0*/  IMAD R20, R5, R4, R7 ;  /* 0x0000000405147224 */ /* 0x000fc400078e0207 */
[----:B------:R-:W-:Y:S02]  /*14d0*/  IMAD R21, R21, R14, R2 ;  /* 0x0000000e15157224 */ /* 0x000fe400078e0202 */
.L_x_19:
[----:B------:R-:W-:Y:S05]  /*14e0*/  BRA.U UP3, `(.L_x_20) ;  /* 0x0000000103407547 */ /* 0x000fea000b800000 */
[----:B------:R-:W1:Y:S08]  /*14f0*/  LDC.64 R4, c[0x0][0xb10] ;  /* 0x0002c400ff047b82 */ /* 0x000e700000000a00 */
[----:B------:R-:W2:Y:S08]  /*1500*/  LDC.64 R2, c[0x0][0xb18] ;  /* 0x0002c600ff027b82 */ /* 0x000eb00000000a00 */
[----:B------:R-:W3:Y:S08]  /*1510*/  LDC R6, c[0x0][0xb20] ;  /* 0x0002c800ff067b82 */ /* 0x000ef00000000800 */
[----:B------:R-:W4:Y:S01]  /*1520*/  LDC R12, c[0x0][0xb0c] ;  /* 0x0002c300ff0c7b82 */ /* 0x000f220000000800 */
[----:B-1----:R-:W-:-:S05]  /*1530*/  IMAD.HI.U32 R4, R21, R4, RZ ;  /* 0x0000000415047227 */ /* 0x002fca00078e00ff */
[----:B------:R-:W-:Y:S01]  /*1540*/  SHF.R.U32.HI R4, RZ, R5, R4 ;  /* 0x00000005ff047219 */ /* 0x000fe20000011604 */
[----:B--2---:R-:W-:Y:S01]  /*1550*/  IMAD.HI.U32 R3, R20, R3, RZ ;  /* 0x0000000314037227 */ /* 0x004fe200078e00ff */
[----:B------:R-:W-:-:S04]  /*1560*/  ISETP.NE.AND P0, PT, R2, 0x1, PT ;  /* 0x000000010200780c */ /* 0x000fc80003f05270 */
[----:B---3--:R-:W-:-:S04]  /*1570*/  SHF.R.U32.HI R3, RZ, R6, R3 ;  /* 0x00000006ff037219 */ /* 0x008fc80000011603 */
[----:B------:R-:W-:Y:S02]  /*1580*/  SEL R3, R20, R3, !P0 ;  /* 0x0000000314037207 */ /* 0x000fe40004000000 */
[----:B----4-:R-:W-:-:S04]  /*1590*/  ISETP.NE.AND P1, PT, R12, 0x1, PT ;  /* 0x000000010c00780c */ /* 0x010fc80003f25270 */
[----:B------:R-:W-:-:S05]  /*15a0*/  SEL R6, R21, R4, !P1 ;  /* 0x0000000415067207 */ /* 0x000fca0004800000 */
[----:B------:R-:W-:Y:S02]  /*15b0*/  IMAD.IADD R4, R3, 0x1, -R6 ;  /* 0x0000000103047824 */ /* 0x000fe400078e0a06 */
[----:B------:R-:W-:Y:S02]  /*15c0*/  IMAD.IADD R3, R6, 0x1, -R3 ;  /* 0x0000000106037824 */ /* 0x000fe400078e0a03 */
[----:B------:R-:W-:Y:S02]  /*15d0*/  IMAD R21, R4, R12, R21 ;  /* 0x0000000c04157224 */ /* 0x000fe400078e0215 */
[----:B------:R-:W-:Y:S02]  /*15e0*/  IMAD R20, R3, R2, R20 ;  /* 0x0000000203147224 */ /* 0x000fe400078e0214 */
.L_x_20:
[----:B------:R-:W-:Y:S05]  /*15f0*/  BRA.U !UP1, `(.L_x_21) ;  /* 0x00000001090c7547 */ /* 0x000fea000b800000 */
[----:B------:R-:W-:Y:S01]  /*1600*/  UCGABAR_WAIT ;  /* 0x0000000000007dc7 */ /* 0x000fe20008000000 */
[----:B------:R-:W-:Y:S01]  /*1610*/  CCTL.IVALL ;  /* 0x00000000ff00798f */ /* 0x000fe20002000000 */
[----:B------:R-:W-:Y:S05]  /*1620*/  BRA `(.L_x_22) ;  /* 0x0000000000047947 */ /* 0x000fea0003800000 */
.L_x_21:
[----:B------:R-:W-:Y:S06]  /*1630*/  BAR.SYNC.DEFER_BLOCKING 0x0 ;  /* 0x0000000000007b1d */ /* 0x000fec0000010000 */
.L_x_22:
[----:B------:R-:W-:Y:S05]  /*1640*/  BRA.U UP2, `(.L_x_23) ;  /* 0x0000001502d47547 */ /* 0x000fea000b800000 */
[----:B------:R-:W1:Y:S01]  /*1650*/  LDCU UR22, c[0x0][0x38c] ;  /* 0x00007180ff1677ac */ /* 0x000e620008000800 */
[----:B------:R-:W2:Y:S01]  /*1660*/  LDC R9, c[0x0][0x370] ;  /* 0x0000dc00ff097b82 */ /* 0x000ea20000000800 */
[----:B------:R-:W-:Y:S01]  /*1670*/  PLOP3.LUT P1, PT, PT, PT, UP5, 0x80, 0x8 ;  /* 0x000000000008781c */ /* 0x000fe20003f2f058 */
[----:B------:R-:W-:Y:S01]  /*1680*/  HFMA2 R12, -RZ, RZ, 0, 0 ;  /* 0x00000000ff0c7431 */ /* 0x000fe200000001ff */
[----:B------:R-:W-:Y:S01]  /*1690*/  UISETP.NE.AND UP1, UPT, UR10, URZ, UPT ;  /* 0x000000ff0a00728c */ /* 0x000fe2000bf25270 */
[----:B------:R-:W-:Y:S01]  /*16a0*/  ISETP.NE.AND P4, PT, R10, RZ, P5 ;  /* 0x000000ff0a00720c */ /* 0x000fe20002f85270 */
[C---:B------:R-:W-:Y:S01]  /*16b0*/  IMAD.SHL.U32 R16, R11.reuse, 0x80, RZ ;  /* 0x000000800b107824 */ /* 0x040fe200078e00ff */
[----:B------:R-:W-:Y:S01]  /*16c0*/  LOP3.LUT R17, R11, 0x1, RZ, 0xc0, !PT ;  /* 0x000000010b117812 */ /* 0x000fe200078ec0ff */
[----:B------:R-:W-:Y:S01]  /*16d0*/  IMAD.MOV.U32 R15, RZ, RZ, 0x1 ;  /* 0x00000001ff0f7424 */ /* 0x000fe200078e00ff */
[----:B------:R-:W3:Y:S01]  /*16e0*/  LDC R0, c[0x0][0x374] ;  /* 0x0000dd00ff007b82 */ /* 0x000ee20000000800 */
[----:B------:R-:W-:Y:S01]  /*16f0*/  PLOP3.LUT P1, PT, P1, PT, PT, 0x8, 0x80 ;  /* 0x000000000080781c */ /* 0x000fe20000f2e170 */
[----:B------:R-:W-:Y:S01]  /*1700*/  IMAD.MOV.U32 R14, RZ, RZ, RZ ;  /* 0x000000ffff0e7224 */ /* 0x000fe200078e00ff */
[----:B------:R-:W-:Y:S01]  /*1710*/  MOV R8, 0x1 ;  /* 0x0000000100087802 */ /* 0x000fe20000000f00 */
[----:B------:R-:W-:Y:S01]  /*1720*/  IMAD.MOV.U32 R10, RZ, RZ, RZ ;  /* 0x000000ffff0a7224 */ /* 0x000fe200078e00ff */
[----:B------:R-:W4:Y:S01]  /*1730*/  LDCU.64 UR26, c[0x0][0x348] ;  /* 0x00006900ff1a77ac */ /* 0x000f220008000a00 */
[----:B-1----:R-:W-:-:S02]  /*1740*/  UIADD3 UR4, UPT, UPT, UR22, 0x1f, URZ ;  /* 0x0000001f16047890 */ /* 0x002fc4000fffe0ff */
[----:B------:R-:W-:Y:S02]  /*1750*/  USEL UR14, UR14, 0x2, UP1 ;  /* 0x000000020e0e7887 */ /* 0x000fe40008800000 */
[----:B------:R-:W-:Y:S01]  /*1760*/  USHF.R.S32.HI UR24, URZ, 0x1f, UR4 ;  /* 0x0000001fff187899 */ /* 0x000fe20008011404 */
[----:B------:R-:W-:-:S03]  /*1770*/  UMOV UR15, URZ ;  /* 0x000000ff000f7c82 */ /* 0x000fc60008000000 */
[----:B------:R-:W-:Y:S02]  /*1780*/  ULEA.HI UR24, UR24, UR4, URZ, 0x5 ;  /* 0x0000000418187291 */ /* 0x000fe4000f8f28ff */
[----:B------:R-:W-:Y:S02]  /*1790*/  UIADD3 UR4, UPT, UPT, UR22, -0x1, URZ ;  /* 0xffffffff16047890 */ /* 0x000fe4000fffe0ff */
[----:B------:R-:W-:Y:S02]  /*17a0*/  USHF.R.S32.HI UR24, URZ, 0x5, UR24 ;  /* 0x00000005ff187899 */ /* 0x000fe40008011418 */
[----:B------:R-:W-:Y:S02]  /*17b0*/  UISETP.GE.U32.AND UP2, UPT, UR4, -0x3f, UPT ;  /* 0xffffffc10400788c */ /* 0x000fe4000bf46070 */
[----:B------:R-:W-:Y:S02]  /*17c0*/  UISETP.LT.U32.AND UP0, UPT, UR24, 0xc, UPT ;  /* 0x0000000c1800788c */ /* 0x000fe4000bf01070 */
[----:B------:R-:W-:-:S02]  /*17d0*/  UIADD3 UR22, UPT, UPT, UR22, 0x3e, URZ ;  /* 0x0000003e16167890 */ /* 0x000fc4000fffe0ff */
[----:B------:R-:W-:-:S04]  /*17e0*/  USEL UR23, UR24, 0xc, UP0 ;  /* 0x0000000c18177887 */ /* 0x000fc80008000000 */
[----:B------:R-:W-:Y:S02]  /*17f0*/  UIADD3 UR13, UPT, UPT, UR23, -0x1, URZ ;  /* 0xffffffff170d7890 */ /* 0x000fe4000fffe0ff */
[----:B------:R-:W-:Y:S02]  /*1800*/  @UP2 UIADD3 UR13, UPT, UPT, UR23, URZ, URZ ;  /* 0x000000ff170d2290 */ /* 0x000fe4000fffe0ff */
[----:B------:R-:W-:Y:S02]  /*1810*/  UIADD3 UR21, UPT, UPT, UR24, -UR23, URZ ;  /* 0x8000001718157290 */ /* 0x000fe4000fffe0ff */
[----:B------:R-:W-:Y:S02]  /*1820*/  UIADD3 UR7, UPT, UPT, UR13, 0x1, URZ ;  /* 0x000000010d077890 */ /* 0x000fe4000fffe0ff */
[----:B--2-4-:R-:W-:-:S12]  /*1830*/  UIADD3 UR13, UPT, UPT, -UR13, URZ, URZ ;  /* 0x000000ff0d0d7290 */ /* 0x014fd8000fffe1ff */
.L_x_43:
[----:B------:R-:W-:Y:S01]  /*1840*/  UISETP.NE.AND UP0, UPT, UR37, URZ, UPT ;  /* 0x000000ff2500728c */ /* 0x000fe2000bf05270 */
[----:B------:R-:W1:Y:S08]  /*1850*/  S2UR UR37, SR_CgaCtaId ;  /* 0x00000000002579c3 */ /* 0x000e700000008800 */
[----:B------:R-:W-:Y:S05]  /*1860*/  BRA.U UP0, `(.L_x_24) ;  /* 0x0000000100347547 */ /* 0x000fea000b800000 */
[----:B------:R-:W2:Y:S01]  /*1870*/  S2R R2, SR_CgaCtaId ;  /* 0x0000000000027919 */ /* 0x000ea20000008800 */
[----:B------:R-:W-:-:S04]  /*1880*/  MOV R3, 0x400 ;  /* 0x0000040000037802 */ /* 0x000fc80000000f00 */
[----:B--2---:R-:W-:Y:S02]  /*1890*/  LEA R3, R2, R3, 0x18 ;  /* 0x0000000302037211 */ /* 0x004fe400078ec0ff */
[----:B------:R-:W-:-:S03]  /*18a0*/  SHF.L.U32 R2, R8, 0x1f, RZ ;  /* 0x0000001f08027819 */ /* 0x000fc600000006ff */
[----:B------:R-:W-:-:S04]  /*18b0*/  IMAD R3, R10, 0x8, R3 ;  /* 0x000000080a037824 */ /* 0x000fc800078e0203 */
[----:B------:R-:W2:Y:S02]  /*18c0*/  SYNCS.PHASECHK.TRANS64.TRYWAIT P0, [R3+URZ+0x150], R2 ;  /* 0x00015002030075a7 */ /* 0x000ea400080011ff */
[----:B--2---:R-:W-:Y:S05]  /*18d0*/  @!P0 BRA `(.L_x_25) ;  /* 0x0000008800b08947 */ /* 0x004fea0003800000 */
.L_x_147:
[----:B------:R-:W-:Y:S01]  /*18e0*/  VIADD R10, R10, 0x1 ;  /* 0x000000010a0a7836 */ /* 0x000fe20000000000 */
[----:B------:R2:W-:Y:S04]  /*18f0*/  SYNCS.ARRIVE.TRANS64.A1T0 RZ, [R3+URZ+0x140], RZ ;  /* 0x000140ff03ff79a7 */ /* 0x0005e800081000ff */
[----:B------:R-:W-:-:S04]  /*1900*/  ISETP.NE.AND P0, PT, R10, 0x2, PT ;  /* 0x000000020a00780c */ /* 0x000fc80003f05270 */
[----:B------:R-:W-:Y:S02]  /*1910*/  SEL R10, R10, RZ, P0 ;  /* 0x000000ff0a0a7207 */ /* 0x000fe40000000000 */
[----:B--2---:R-:W-:-:S04]  /*1920*/  SEL R3, RZ, 0x1, P0 ;  /* 0x00000001ff037807 */ /* 0x004fc80000000000 */
[----:B------:R-:W-:-:S07]  /*1930*/  LOP3.LUT R8, R8, R3, RZ, 0x3c, !PT ;  /* 0x0000000308087212 */ /* 0x000fce00078e3cff */
.L_x_24:
[----:B------:R-:W-:Y:S01]  /*1940*/  UMOV UR4, 0x400 ;  /* 0x0000040000047882 */ /* 0x000fe20000000000 */
[----:B------:R-:W-:Y:S01]  /*1950*/  LEA.HI R3, R21, R21, RZ, 0x1 ;  /* 0x0000001515037211 */ /* 0x000fe200078f08ff */
[----:B-1----:R-:W-:Y:S01]  /*1960*/  ULEA UR4, UR37, UR4, 0x18 ;  /* 0x0000000425047291 */ /* 0x002fe2000f8ec0ff */
[----:B------:R-:W-:Y:S01]  /*1970*/  SHF.L.U32 R2, R15, 0x1f, RZ ;  /* 0x0000001f0f027819 */ /* 0x000fe200000006ff */
[----:B------:R-:W-:Y:S01]  /*1980*/  IMAD R20, R20, 0x2, R17 ;  /* 0x0000000214147824 */ /* 0x000fe200078e0211 */
[----:B------:R-:W-:Y:S01]  /*1990*/  UISETP.GE.U32.AND UP0, UPT, UR22, 0x3f, UPT ;  /* 0x0000003f1600788c */ /* 0x000fe2000bf06070 */
[----:B------:R-:W-:Y:S01]  /*19a0*/  IMAD.SHL.U32 R3, R3, 0x80, RZ ;  /* 0x0000008003037824 */ /* 0x000fe200078e00ff */
[----:B------:R-:W-:Y:S01]  /*19b0*/  ULEA UR5, UR15, UR4, 0x3 ;  /* 0x000000040f057291 */ /* 0x000fe2000f8e18ff */
[----:B------:R-:W-:Y:S01]  /*19c0*/  R2UR UR35, R16 ;  /* 0x00000000102372ca */ /* 0x000fe200000e0000 */
[----:B------:R-:W-:Y:S01]  /*19d0*/  UMOV UR25, URZ ;  /* 0x000000ff00197c82 */ /* 0x000fe20008000000 */
[----:B------:R-:W-:-:S02]  /*19e0*/  R2UR UR11, R20 ;  /* 0x00000000140b72ca */ /* 0x000fc400000e0000 */
[----:B------:R-:W-:-:S04]  /*19f0*/  LOP3.LUT R3, R3, 0xffffff00, RZ, 0xc0, !PT ;  /* 0xffffff0003037812 */ /* 0x000fc800078ec0ff */
[----:B------:R1:W2:Y:S01]  /*1a00*/  SYNCS.PHASECHK.TRANS64.TRYWAIT P0, [UR5+0x60], R2 ;  /* 0x00006002ff0075a7 */ /* 0x0002a20008001105 */
[----:B------:R-:W-:-:S06]  /*1a10*/  R2UR UR5, R3 ;  /* 0x00000000030572ca */ /* 0x000fcc00000e0000 */
[----:B------:R-:W-:-:S07]  /*1a20*/  UIMAD UR11, UR11, 0x60, URZ ;  /* 0x000000600b0b78a4 */ /* 0x000fce000f8e02ff */
[----:B------:R-:W-:Y:S01]  /*1a30*/  ULOP3.LUT UR35, UR5, 0x80, UR35, 0xf8, !UPT ;  /* 0x0000008005237892 */ /* 0x000fe2000f8ef823 */
[----:B------:R-:W-:Y:S11]  /*1a40*/  BRA.U !UP0, `(.L_x_26) ;  /* 0x0000000108c07547 */ /* 0x000ff6000b800000 */
[----:B------:R-:W-:Y:S01]  /*1a50*/  UMOV UR16, UR13 ;  /* 0x0000000d00107c82 */ /* 0x000fe20008000000 */
[----:B------:R-:W-:Y:S01]  /*1a60*/  UMOV UR6, UR15 ;  /* 0x0000000f00067c82 */ /* 0x000fe20008000000 */
[----:B------:R-:W-:-:S05]  /*1a70*/  UMOV UR34, URZ ;  /* 0x000000ff00227c82 */ /* 0x000fca0008000000 */
.L_x_32:
[----:B------:R-:W-:Y:S01]  /*1a80*/  @P5 MOV R3, 0x7000 ;  /* 0x0000700000035802 */ /* 0x000fe20000000f00 */
[----:B------:R-:W-:Y:S01]  /*1a90*/  ULEA UR33, UR6, UR4, 0x3 ;  /* 0x0000000406217291 */ /* 0x000fe2000f8e18ff */
[----:B-12-4-:R-:W-:Y:S11]  /*1aa0*/  @P0 BRA `(.L_x_27) ;  /* 0x00000000000c0947 */ /* 0x016ff60003800000 */
[----:B------:R-:W-:Y:S04]  /*1ab0*/  SHF.L.U32 R5, R15, 0x1f, RZ ;  /* 0x0000001f0f057819 */ /* 0x000fe800000006ff */
[----:B------:R-:W2:Y:S02]  /*1ac0*/  SYNCS.PHASECHK.TRANS64.TRYWAIT P0, [UR33+0x60], R5 ;  /* 0x00006005ff0075a7 */ /* 0x000ea40008001121 */
[----:B--2---:R-:W-:Y:S05]  /*1ad0*/  @!P0 BRA `(.L_x_28) ;  /* 0x0000008800448947 */ /* 0x004fea0003800000 */
.L_x_27:
[----:B------:R2:W-:Y:S01]  /*1ae0*/  @P5 SYNCS.ARRIVE.TRANS64 RZ, [UR33], R3 ;  /* 0x00000003ffff59a7 */ /* 0x0005e20008000021 */
[----:B------:R-:W-:Y:S02]  /*1af0*/  ULOP3.LUT UR5, UR14, 0x2, URZ, 0xfc, !UPT ;  /* 0x000000020e057892 */ /* 0x000fe4000f8efcff */
[----:B------:R-:W-:Y:S02]  /*1b00*/  UIADD3 UR16, UPT, UPT, UR16, 0x1, URZ ;  /* 0x0000000110107890 */ /* 0x000fe4000fffe0ff */
[----:B------:R-:W-:Y:S02]  /*1b10*/  UISETP.NE.AND UP0, UPT, UR5, 0x2, UPT ;  /* 0x000000020500788c */ /* 0x000fe4000bf05270 */
[----:B------:R-:W-:Y:S07]  /*1b20*/  UISETP.NE.AND UP2, UPT, UR16, 0x1, UPT ;  /* 0x000000011000788c */ /* 0x000fee000bf45270 */
[----:B------:R-:W-:Y:S05]  /*1b30*/  BRA.U UP0, `(.L_x_29) ;  /* 0x0000000100047547 */ /* 0x000fea000b800000 */
[----:B------:R-:W-:Y:S05]  /*1b40*/  BPT.TRAP 0x1 ;  /* 0x000000040000795c */ /* 0x000fea0000300000 */
.L_x_29:
[----:B------:R-:W-:Y:S04]  /*1b50*/  BSSY.RECONVERGENT B0, `(.L_x_30) ;  /* 0x0000003000007945 */ /* 0x000fe80003800200 */
[----:B------:R-:W-:Y:S05]  /*1b60*/  @!P4 BRA `(.L_x_31) ;  /* 0x000000000004c947 */ /* 0x000fea0003800000 */
[----:B------:R-:W-:Y:S05]  /*1b70*/  BPT.TRAP 0x1 ;  /* 0x000000040000795c */ /* 0x000fea0000300000 */
.L_x_31:
[----:B------:R-:W-:Y:S05]  /*1b80*/  BSYNC.RECONVERGENT B0 ;  /* 0x0000000000007941 */ /* 0x000fea0003800200 */
.L_x_30:
[----:B------:R-:W-:Y:S02]  /*1b90*/  UIADD3 UR15, UPT, UPT, UR6, 0x1, URZ ;  /* 0x00000001060f7890 */ /* 0x000fe4000fffe0ff */
[----:B------:R-:W-:Y:S02]  /*1ba0*/  UIADD3 UR18, UP1, UPT, UR26, 0x80, URZ ;  /* 0x000000801a127890 */ /* 0x000fe4000ff3e0ff */
[----:B------:R-:W-:Y:S02]  /*1bb0*/  UISETP.NE.AND UP0, UPT, UR15, 0xc, UPT ;  /* 0x0000000c0f00788c */ /* 0x000fe4000bf05270 */
[----:B------:R-:W-:Y:S02]  /*1bc0*/  ULEA UR32, UR6, UR4, 0xd ;  /* 0x0000000406207291 */ /* 0x000fe4000f8e68ff */
[----:B------:R-:W-:Y:S02]  /*1bd0*/  USEL UR9, URZ, 0x1, UP0 ;  /* 0x00000001ff097887 */ /* 0x000fe40008000000 */
[----:B------:R-:W-:Y:S02]  /*1be0*/  USEL UR15, UR15, URZ, UP0 ;  /* 0x000000ff0f0f7287 */ /* 0x000fe40008000000 */
[----:B------:R-:W-:Y:S02]  /*1bf0*/  ULOP3.LUT UR33, UR33, 0xfefffff8, URZ, 0xc0, !UPT ;  /* 0xfefffff821217892 */ /* 0x000fe4000f8ec0ff */
[----:B------:R-:W-:Y:S01]  /*1c00*/  ULEA UR8, UR15, UR4, 0x3 ;  /* 0x000000040f087291 */ /* 0x000fe2000f8e18ff */
[----:B------:R-:W-:Y:S01]  /*1c10*/  LOP3.LUT R15, R15, UR9, RZ, 0x3c, !PT ;  /* 0x000000090f0f7c12 */ /* 0x000fe2000f8e3cff */
[----:B------:R-:W-:Y:S02]  /*1c20*/  UIADD3.X UR19, UPT, UPT, URZ, UR27, URZ, UP1, !UPT ;  /* 0x0000001bff137290 */ /* 0x000fe40008ffe4ff */
[----:B------:R-:W-:Y:S01]  /*1c30*/  UIADD3 UR32, UPT, UPT, UR32, 0xc800, URZ ;  /* 0x0000c80020207890 */ /* 0x000fe2000fffe0ff */
[----:B-1----:R-:W-:Y:S01]  /*1c40*/  SHF.L.U32 R2, R15, 0x1f, RZ ;  /* 0x0000001f0f027819 */ /* 0x002fe200000006ff */
[----:B------:R-:W-:Y:S01]  /*1c50*/  UIMAD UR5, UR6, 0x1800, UR4 ;  /* 0x00001800060578a4 */ /* 0x000fe2000f8e0204 */
[----:B------:R-:W-:Y:S02]  /*1c60*/  UMOV UR30, 0x0 ;  /* 0x00000000001e7882 */ /* 0x000fe40000000000 */
[----:B------:R4:W1:Y:S01]  /*1c70*/  SYNCS.PHASECHK.TRANS64.TRYWAIT P0, [UR8+0x60], R2 ;  /* 0x00006002ff0075a7 */ /* 0x0008620008001108 */
[----:B------:R-:W-:Y:S01]  /*1c80*/  UMOV UR31, 0x10000000 ;  /* 0x10000000001f7882 */ /* 0x000fe20000000000 */
[----:B------:R-:W-:Y:S02]  /*1c90*/  UIADD3 UR28, UP0, UPT, UR26, 0x180, URZ ;  /* 0x000001801a1c7890 */ /* 0x000fe4000ff1e0ff */
[----:B------:R2:W-:Y:S01]  /*1ca0*/  UTMALDG.3D.2CTA [UR32], [UR18], desc[UR30] ;  /* 0x00001e20120075b4 */ /* 0x0005e20008211000 */
[----:B------:R-:W-:Y:S02]  /*1cb0*/  UIADD3 UR8, UPT, UPT, UR5, 0x24800, URZ ;  /* 0x0002480005087890 */ /* 0x000fe4000fffe0ff */
[----:B------:R-:W-:Y:S01]  /*1cc0*/  UIADD3.X UR29, UPT, UPT, URZ, UR27, URZ, UP0, !UPT ;  /* 0x0000001bff1d7290 */ /* 0x000fe200087fe4ff */
[----:B------:R-:W-:Y:S01]  /*1cd0*/  UMOV UR10, UR34 ;  /* 0x00000022000a7c82 */ /* 0x000fe20008000000 */
[----:B------:R-:W-:Y:S01]  /*1ce0*/  UMOV UR12, UR36 ;  /* 0x00000024000c7c82 */ /* 0x000fe20008000000 */
[----:B------:R-:W-:Y:S01]  /*1cf0*/  UMOV UR9, UR33 ;  /* 0x0000002100097c82 */ /* 0x000fe20008000000 */
[----:B------:R-:W-:Y:S01]  /*1d00*/  UMOV UR25, UR7 ;  /* 0x0000000700197c82 */ /* 0x000fe20008000000 */
[----:B------:R-:W-:Y:S04]  /*1d10*/  UMOV UR6, UR15 ;  /* 0x0000000f00067c82 */ /* 0x000fe80008000000 */
[----:B------:R4:W-:Y:S01]  /*1d20*/  UTMALDG.3D.2CTA [UR8], [UR28], desc[UR30] ;  /* 0x00001e081c0075b4 */ /* 0x0009e20008211000 */
[----:B--2---:R-:W-:Y:S01]  /*1d30*/  UIADD3 UR34, UPT, UPT, UR34, 0x20, URZ ;  /* 0x0000002022227890 */ /* 0x004fe2000fffe0ff */
[----:B------:R-:W-:Y:S11]  /*1d40*/  BRA.U UP2, `(.L_x_32) ;  /* 0xfffffffd024c7547 */ /* 0x000ff6000b83ffff */
.L_x_26:
[----:B------:R-:W-:Y:S01]  /*1d50*/  ULEA UR5, UR15, UR4, 0x3 ;  /* 0x000000040f057291 */ /* 0x000fe2000f8e18ff */
[----:B-1--4-:R-:W-:Y:S01]  /*1d60*/  SHF.L.U32 R2, R15, 0x1f, RZ ;  /* 0x0000001f0f027819 */ /* 0x012fe200000006ff */
[----:B------:R-:W-:Y:S01]  /*1d70*/  @!P1 SYNCS.ARRIVE.TRANS64.A1T0 RZ, [UR4+0xf8], RZ ;  /* 0x0000f8ffffff99a7 */ /* 0x000fe20008100004 */
[----:B------:R-:W-:-:S06]  /*1d80*/  UISETP.GT.AND UP0, UPT, UR24, UR23, UPT ;  /* 0x000000171800728c */ /* 0x000fcc000bf04270 */
[----:B--2---:R1:W2:Y:S03]  /*1d90*/  SYNCS.PHASECHK.TRANS64.TRYWAIT P0, [UR5+0x60], R2 ;  /* 0x00006002ff0075a7 */ /* 0x0042a60008001105 */
[----:B------:R-:W-:Y:S05]  /*1da0*/  BRA.U !UP0, `(.L_x_33) ;  /* 0x0000000108c07547 */ /* 0x000fea000b800000 */
[----:B------:R-:W-:Y:S01]  /*1db0*/  UIADD3 UR28, UPT, UPT, UR21, UR25, URZ ;  /* 0x00000019151c7290 */ /* 0x000fe2000fffe0ff */
[----:B------:R-:W-:-:S11]  /*1dc0*/  UMOV UR6, UR15 ;  /* 0x0000000f00067c82 */ /* 0x000fd60008000000 */
.L_x_39:
[----:B--2---:R-:W-:Y:S01]  /*1dd0*/  @P5 MOV R3, 0x7000 ;  /* 0x0000700000035802 */ /* 0x004fe20000000f00 */
[----:B------:R-:W-:Y:S01]  /*1de0*/  ULEA UR17, UR6, UR4, 0x3 ;  /* 0x0000000406117291 */ /* 0x000fe2000f8e18ff */
[----:B-12---:R-:W-:Y:S11]  /*1df0*/  @P0 BRA `(.L_x_34) ;  /* 0x00000000000c0947 */ /* 0x006ff60003800000 */
[----:B------:R-:W-:Y:S04]  /*1e00*/  SHF.L.U32 R5, R15, 0x1f, RZ ;  /* 0x0000001f0f057819 */ /* 0x000fe800000006ff */
[----:B------:R-:W2:Y:S02]  /*1e10*/  SYNCS.PHASECHK.TRANS64.TRYWAIT P0, [UR17+0x60], R5 ;  /* 0x00006005ff0075a7 */ /* 0x000ea40008001111 */
[----:B--2---:R-:W-:Y:S05]  /*1e20*/  @!P0 BRA `(.L_x_35) ;  /* 0x0000008400888947 */ /* 0x004fea0003800000 */
.L_x_34:
[----:B------:R2:W-:Y:S01]  /*1e30*/  @P5 SYNCS.ARRIVE.TRANS64 RZ, [UR17], R3 ;  /* 0x00000003ffff59a7 */ /* 0x0005e20008000011 */
[----:B------:R-:W-:Y:S04]  /*1e40*/  ULOP3.LUT UR5, UR14, 0x2, URZ, 0xfc, !UPT ;  /* 0x000000020e057892 */ /* 0x000fe8000f8efcff */
[----:B------:R-:W-:Y:S09]  /*1e50*/  UISETP.NE.AND UP0, UPT, UR5, 0x2, UPT ;  /* 0x000000020500788c */ /* 0x000ff2000bf05270 */
[----:B------:R-:W-:Y:S05]  /*1e60*/  BRA.U UP0, `(.L_x_36) ;  /* 0x0000000100047547 */ /* 0x000fea000b800000 */
[----:B------:R-:W-:Y:S05]  /*1e70*/  BPT.TRAP 0x1 ;  /* 0x000000040000795c */ /* 0x000fea0000300000 */
.L_x_36:
[----:B------:R-:W-:Y:S04]  /*1e80*/  BSSY.RECONVERGENT B0, `(.L_x_37) ;  /* 0x0000003000007945 */ /* 0x000fe80003800200 */
[----:B------:R-:W-:Y:S05]  /*1e90*/  @!P4 BRA `(.L_x_38) ;  /* 0x000000000004c947 */ /* 0x000fea0003800000 */
[----:B------:R-:W-:Y:S05]  /*1ea0*/  BPT.TRAP 0x1 ;  /* 0x000000040000795c */ /* 0x000fea0000300000 */
.L_x_38:
[----:B------:R-:W-:Y:S05]  /*1eb0*/  BSYNC.RECONVERGENT B0 ;  /* 0x0000000000007941 */ /* 0x000fea0003800200 */
.L_x_37:
[----:B------:R-:W-:Y:S02]  /*1ec0*/  UIADD3 UR15, UPT, UPT, UR6, 0x1, URZ ;  /* 0x00000001060f7890 */ /* 0x000fe4000fffe0ff */
[----:B------:R-:W-:Y:S02]  /*1ed0*/  ULEA UR16, UR6, UR4, 0xd ;  /* 0x0000000406107291 */ /* 0x000fe4000f8e68ff */
[----:B------:R-:W-:Y:S02]  /*1ee0*/  UISETP.NE.AND UP0, UPT, UR15, 0xc, UPT ;  /* 0x0000000c0f00788c */ /* 0x000fe4000bf05270 */
[----:B------:R-:W-:Y:S02]  /*1ef0*/  UIADD3 UR38, UP1, UPT, UR26, 0x80, URZ ;  /* 0x000000801a267890 */ /* 0x000fe4000ff3e0ff */
[----:B------:R-:W-:Y:S02]  /*1f00*/  USEL UR9, URZ, 0x1, UP0 ;  /* 0x00000001ff097887 */ /* 0x000fe40008000000 */
[----:B------:R-:W-:Y:S02]  /*1f10*/  USEL UR15, UR15, URZ, UP0 ;  /* 0x000000ff0f0f7287 */ /* 0x000fe40008000000 */
[----:B------:R-:W-:Y:S02]  /*1f20*/  ULOP3.LUT UR17, UR17, 0xfefffff8, URZ, 0xc0, !UPT ;  /* 0xfefffff811117892 */ /* 0x000fe4000f8ec0ff */
[----:B------:R-:W-:Y:S01]  /*1f30*/  ULEA UR8, UR15, UR4, 0x3 ;  /* 0x000000040f087291 */ /* 0x000fe2000f8e18ff */
[----:B------:R-:W-:Y:S01]  /*1f40*/  LOP3.LUT R15, R15, UR9, RZ, 0x3c, !PT ;  /* 0x000000090f0f7c12 */ /* 0x000fe2000f8e3cff */
[----:B------:R-:W-:Y:S02]  /*1f50*/  USHF.L.U32 UR18, UR25, 0x5, URZ ;  /* 0x0000000519127899 */ /* 0x000fe400080006ff */
[----:B------:R-:W-:Y:S01]  /*1f60*/  UIADD3 UR16, UPT, UPT, UR16, 0xc800, URZ ;  /* 0x0000c80010107890 */ /* 0x000fe2000fffe0ff */
[----:B-1----:R-:W-:Y:S01]  /*1f70*/  SHF.L.U32 R2, R15, 0x1f, RZ ;  /* 0x0000001f0f027819 */ /* 0x002fe200000006ff */
[----:B------:R-:W-:Y:S02]  /*1f80*/  UIADD3.X UR39, UPT, UPT, URZ, UR27, URZ, UP1, !UPT ;  /* 0x0000001bff277290 */ /* 0x000fe40008ffe4ff */
[----:B------:R-:W-:Y:S01]  /*1f90*/  UIMAD UR5, UR6, 0x1800, UR4 ;  /* 0x00001800060578a4 */ /* 0x000fe2000f8e0204 */
[----:B------:R4:W1:Y:S01]  /*1fa0*/  SYNCS.PHASECHK.TRANS64.TRYWAIT P0, [UR8+0x60], R2 ;  /* 0x00006002ff0075a7 */ /* 0x0008620008001108 */
[----:B------:R-:W-:Y:S02]  /*1fb0*/  UIADD3 UR32, UP0, UPT, UR26, 0x180, URZ ;  /* 0x000001801a207890 */ /* 0x000fe4000ff1e0ff */
[----:B------:R-:W-:Y:S01]  /*1fc0*/  UIADD3 UR8, UPT, UPT, UR5, 0x24800, URZ ;  /* 0x0002480005087890 */ /* 0x000fe2000fffe0ff */
[----:B------:R-:W-:Y:S01]  /*1fd0*/  UMOV UR30, 0x0 ;  /* 0x00000000001e7882 */ /* 0x000fe20000000000 */
[----:B------:R-:W-:Y:S01]  /*1fe0*/  UMOV UR31, 0x10000000 ;  /* 0x10000000001f7882 */ /* 0x000fe20000000000 */
[----:B------:R-:W-:Y:S01]  /*1ff0*/  UMOV UR19, UR35 ;  /* 0x0000002300137c82 */ /* 0x000fe20008000000 */
[----:B------:R-:W-:Y:S01]  /*2000*/  UMOV UR20, UR36 ;  /* 0x0000002400147c82 */ /* 0x000fe20008000000 */
[----:B------:R-:W-:Y:S01]  /*2010*/  UIADD3.X UR33, UPT, UPT, URZ, UR27, URZ, UP0, !UPT ;  /* 0x0000001bff217290 */ /* 0x000fe200087fe4ff */
[----:B------:R4:W-:Y:S01]  /*2020*/  UTMALDG.3D.2CTA [UR16], [UR38], desc[UR30] ;  /* 0x00001e10260075b4 */ /* 0x0009e20008211000 */
[----:B------:R-:W-:Y:S01]  /*2030*/  UIADD3 UR25, UPT, UPT, UR25, 0x1, URZ ;  /* 0x0000000119197890 */ /* 0x000fe2000fffe0ff */
[----:B------:R-:W-:Y:S01]  /*2040*/  UMOV UR12, UR36 ;  /* 0x00000024000c7c82 */ /* 0x000fe20008000000 */
[----:B------:R-:W-:Y:S01]  /*2050*/  UMOV UR9, UR17 ;  /* 0x0000001100097c82 */ /* 0x000fe20008000000 */
[----:B------:R-:W-:Y:S01]  /*2060*/  UMOV UR10, UR18 ;  /* 0x00000012000a7c82 */ /* 0x000fe20008000000 */
[----:B------:R-:W-:Y:S03]  /*2070*/  UISETP.NE.AND UP0, UPT, UR25, UR28, UPT ;  /* 0x0000001c1900728c */ /* 0x000fe6000bf05270 */
[----:B------:R4:W-:Y:S01]  /*2080*/  UTMALDG.3D.2CTA [UR8], [UR32], desc[UR30] ;  /* 0x00001e08200075b4 */ /* 0x0009e20008211000 */
[----:B------:R-:W-:Y:S05]  /*2090*/  UMOV UR6, UR15 ;  /* 0x0000000f00067c82 */ /* 0x000fea0008000000 */
[----:B----4-:R-:W-:Y:S05]  /*20a0*/  BRA.U UP0, `(.L_x_39) ;  /* 0xfffffffd00487547 */ /* 0x010fea000b83ffff */
.L_x_33:
[----:B-1----:R-:W-:Y:S01]  /*20b0*/  LEA R2, R14, UR4, 0x3 ;  /* 0x000000040e027c11 */ /* 0x002fe2000f8e18ff */
[----:B------:R-:W-:Y:S01]  /*20c0*/  NOP ;  /* 0x0000000000007918 */ /* 0x000fe20000000000 */
[----:B--2---:R-:W-:Y:S02]  /*20d0*/  SHF.L.U32 R3, R12, 0x1f, RZ ;  /* 0x0000001f0c037819 */ /* 0x004fe400000006ff */
[----:B------:R-:W-:Y:S02]  /*20e0*/  LEA R4, R14, UR4, 0x4 ;  /* 0x000000040e047c11 */ /* 0x000fe4000f8e20ff */
[----:B------:R-:W1:Y:S02]  /*20f0*/  SYNCS.PHASECHK.TRANS64.TRYWAIT P0, [R2+URZ+0x100], R3 ;  /* 0x00010003020075a7 */ /* 0x000e6400080011ff */
[----:B-1----:R-:W-:Y:S05]  /*2100*/  @!P0 BRA `(.L_x_40) ;  /* 0x0000008000e88947 */ /* 0x002fea0003800000 */
.L_x_150:
[----:B------:R-:W2:Y:S01]  /*2110*/  LDS.128 R4, [R4+0x170] ;  /* 0x0001700004047984 */ /* 0x000ea20000000c00 */
[----:B------:R-:W-:Y:S01]  /*2120*/  ISETP.GE.AND P0, PT, R72, 0x1, PT ;  /* 0x000000014800780c */ /* 0x000fe20003f06270 */
[----:B-1----:R-:W-:Y:S01]  /*2130*/  VIADD R2, R2, 0x110 ;  /* 0x0000011002027836 */ /* 0x002fe20000000000 */
[----:B------:R-:W-:Y:S01]  /*2140*/  @!PT LDS RZ, [RZ] ;  /* 0x00000000fffff984 */ /* 0x000fe20000000800 */
[----:B------:R-:W-:Y:S01]  /*2150*/  @!PT LDS RZ, [RZ] ;  /* 0x00000000fffff984 */ /* 0x000fe20000000800 */
[----:B------:R-:W-:Y:S01]  /*2160*/  @!PT LDS RZ, [RZ] ;  /* 0x00000000fffff984 */ /* 0x000fe20000000800 */
[----:B------:R-:W-:Y:S01]  /*2170*/  @!PT LDS RZ, [RZ] ;  /* 0x00000000fffff984 */ /* 0x000fe20000000800 */
[----:B------:R1:W-:Y:S06]  /*2180*/  MEMBAR.ALL.CTA ;  /* 0x0000000000007992 */ /* 0x0003ec0000008000 */
[----:B-1----:R-:W1:Y:S01]  /*2190*/  FENCE.VIEW.ASYNC.S ;  /* 0x00000000000073c6 */ /* 0x002e620000000000 */
[----:B------:R-:W-:-:S04]  /*21a0*/  PRMT R2, RZ, 0x654, R2 ;  /* 0x00000654ff027816 */ /* 0x000fc80000000002 */
[----:B-1----:R1:W-:Y:S01]  /*21b0*/  SYNCS.ARRIVE.TRANS64.RED.A1T0 RZ, [R2+URZ], RZ ;  /* 0x000000ff02ff79a7 */ /* 0x0023e200081004ff */
[----:B--2---:R-:W-:-:S13]  /*21c0*/  LOP3.LUT P2, RZ, R6, 0x1, RZ, 0xc0, !PT ;  /* 0x0000000106ff7812 */ /* 0x004fda000784c0ff */
[----:B------:R-:W-:Y:S01]  /*21d0*/  @P2 SHF.R.U32.HI R3, RZ, 0x10, R5 ;  /* 0x00000010ff032819 */ /* 0x000fe20000011605 */
[----:B------:R-:W-:Y:S01]  /*21e0*/  VOTEU.ANY UP0, P2 ;  /* 0x0000000000ff7886 */ /* 0x000fe20001000100 */
[----:B------:R-:W-:Y:S02]  /*21f0*/  @P2 MOV R13, R4 ;  /* 0x00000004000d2202 */ /* 0x000fe40000000f00 */
[----:B------:R-:W-:Y:S02]  /*2200*/  @P2 R2UR.BROADCAST UR5, R3 ;  /* 0x00000000030522ca */ /* 0x000fe400008e0000 */
[----:B------:R-:W-:-:S11]  /*2210*/  @P2 LOP3.LUT R11, R5, 0xffff, RZ, 0xc0, !PT ;  /* 0x0000ffff050b2812 */ /* 0x000fd600078ec0ff */
[----:B------:R-:W-:Y:S01]  /*2220*/  @UP0 UMOV UR36, UR5 ;  /* 0x0000000500240c82 */ /* 0x000fe20008000000 */
[----:B-1----:R-:W-:Y:S05]  /*2230*/  @!P0 BRA `(.L_x_41) ;  /* 0x0000000000b88947 */ /* 0x002fea0003800000 */
[----:B------:R-:W3:Y:S01]  /*2240*/  LDC.64 R4, c[0x0][0xb18] ;  /* 0x0002c600ff047b82 */ /* 0x000ee20000000a00 */
[----:B------:R-:W-:-:S07]  /*2250*/  ISETP.NE.AND P3, PT, R72, 0x1, PT ;  /* 0x000000014800780c */ /* 0x000fce0003f65270 */
[----:B------:R-:W1:Y:S08]  /*2260*/  LDC.64 R6, c[0x0][0xb10] ;  /* 0x0002c400ff067b82 */ /* 0x000e700000000a00 */
[----:B------:R-:W2:Y:S08]  /*2270*/  LDC R18, c[0x0][0xb20] ;  /* 0x0002c800ff127b82 */ /* 0x000eb00000000800 */
[----:B------:R-:W4:Y:S01]  /*2280*/  LDC R20, c[0x0][0xb0c] ;  /* 0x0002c300ff147b82 */ /* 0x000f220000000800 */
[----:B---3--:R-:W-:Y:S01]  /*2290*/  IMAD.HI.U32 R19, R0, R5, RZ ;  /* 0x0000000500137227 */ /* 0x008fe200078e00ff */
[----:B------:R-:W-:-:S03]  /*22a0*/  ISETP.NE.AND P0, PT, R4, 0x1, PT ;  /* 0x000000010400780c */ /* 0x000fc60003f05270 */
[----:B------:R-:W-:-:S03]  /*22b0*/  IMAD.HI.U32 R5, R11, R5, RZ ;  /* 0x000000050b057227 */ /* 0x000fc600078e00ff */
[----:B------:R-:W3:Y:S01]  /*22c0*/  LDC.64 R2, c[0x0][0xb28] ;  /* 0x0002ca00ff027b82 */ /* 0x000ee20000000a00 */
[----:B-1----:R-:W-:-:S04]  /*22d0*/  IMAD.HI.U32 R22, R9, R6, RZ ;  /* 0x0000000609167227 */ /* 0x002fc800078e00ff */
[----:B------:R-:W-:Y:S01]  /*22e0*/  IMAD.HI.U32 R24, R13, R6, RZ ;  /* 0x000000060d187227 */ /* 0x000fe200078e00ff */
[----:B------:R-:W-:Y:S02]  /*22f0*/  SHF.R.U32.HI R22, RZ, R7, R22 ;  /* 0x00000007ff167219 */ /* 0x000fe40000011616 */
[-C--:B--2---:R-:W-:Y:S02]  /*2300*/  SHF.R.U32.HI R19, RZ, R18.reuse, R19 ;  /* 0x00000012ff137219 */ /* 0x084fe40000011613 */
[----:B------:R-:W-:Y:S02]  /*2310*/  SHF.R.U32.HI R18, RZ, R18, R5 ;  /* 0x00000012ff127219 */ /* 0x000fe40000011605 */
[----:B------:R-:W-:Y:S02]  /*2320*/  SEL R19, R0, R19, !P0 ;  /* 0x0000001300137207 */ /* 0x000fe40004000000 */
[----:B------:R-:W-:Y:S02]  /*2330*/  SHF.R.U32.HI R24, RZ, R7, R24 ;  /* 0x00000007ff187219 */ /* 0x000fe40000011618 */
[----:B----4-:R-:W-:-:S02]  /*2340*/  ISETP.NE.AND P1, PT, R20, 0x1, PT ;  /* 0x000000011400780c */ /* 0x010fc40003f25270 */
[----:B------:R-:W-:Y:S02]  /*2350*/  SEL R5, R11, R18, !P0 ;  /* 0x000000120b057207 */ /* 0x000fe40004000000 */
[----:B------:R-:W-:Y:S02]  /*2360*/  SEL R21, R9, R22, !P1 ;  /* 0x0000001609157207 */ /* 0x000fe40004800000 */
[----:B------:R-:W-:Y:S01]  /*2370*/  SEL R7, R13, R24, !P1 ;  /* 0x000000180d077207 */ /* 0x000fe20004800000 */
[----:B---3--:R-:W-:-:S04]  /*2380*/  IMAD.HI.U32 R22, R19, R2, RZ ;  /* 0x0000000213167227 */ /* 0x008fc800078e00ff */
[----:B------:R-:W-:Y:S01]  /*2390*/  IMAD.HI.U32 R6, R21, R2, RZ ;  /* 0x0000000215067227 */ /* 0x000fe200078e00ff */
[----:B------:R-:W-:-:S04]  /*23a0*/  @P3 SHF.R.U32.HI R19, RZ, R3, R22 ;  /* 0x00000003ff133219 */ /* 0x000fc80000011616 */
        /* <DEDUP_REMOVED lines=8> */
[----:B------:R-:W-:-:S04]  /*2430*/  @!P0 IMAD.HI.U32 R18, R7, R2, RZ ;  /* 0x0000000207128227 */ /* 0x000fc800078e00ff */
[----:B------:R-:W-:Y:S01]  /*2440*/  IMAD.MOV R2, RZ, RZ, -R6 ;  /* 0x000000ffff027224 */ /* 0x000fe200078e0a06 */
[----:B------:R-:W-:-:S03]  /*2450*/  @!P0 SHF.R.U32.HI R18, RZ, R3, R18 ;  /* 0x00000003ff128219 */ /* 0x000fc60000011612 */
[----:B------:R-:W-:Y:S01]  /*2460*/  IMAD R2, R72, R2, R5 ;  /* 0x0000000248027224 */ /* 0x000fe200078e0205 */
[----:B------:R-:W-:Y:S02]  /*2470*/  @!P0 SEL R3, R7, R18, !P3 ;  /* 0x0000001207038207 */ /* 0x000fe40005800000 */
[----:B------:R-:W-:-:S03]  /*2480*/  IADD3 R18, PT, PT, -R5, RZ, RZ ;  /* 0x000000ff05127210 */ /* 0x000fc60007ffe1ff */
[--C-:B------:R-:W-:Y:S02]  /*2490*/  @!P0 IMAD.IADD R6, R6, 0x1, -R3.reuse ;  /* 0x0000000106068824 */ /* 0x100fe400078e0a03 */
[----:B------:R-:W-:Y:S01]  /*24a0*/  @!P0 IMAD R3, R2, R21, R3 ;  /* 0x0000001502038224 */ /* 0x000fe200078e0203 */
[----:B------:R-:W-:Y:S01]  /*24b0*/  IADD3 R2, PT, PT, -R7, RZ, RZ ;  /* 0x000000ff07027210 */ /* 0x000fe20007ffe1ff */
[----:B------:R-:W-:Y:S02]  /*24c0*/  @!P0 IMAD R5, R72, R6, R7 ;  /* 0x0000000648058224 */ /* 0x000fe400078e0207 */
[----:B------:R-:W-:Y:S02]  /*24d0*/  IMAD R11, R4, R18, R11 ;  /* 0x00000012040b7224 */ /* 0x000fe400078e020b */
[----:B------:R-:W-:Y:S02]  /*24e0*/  @!P0 IMAD.MOV.U32 R7, RZ, RZ, R3 ;  /* 0x000000ffff078224 */ /* 0x000fe400078e0003 */
[----:B------:R-:W-:-:S02]  /*24f0*/  IMAD R2, R20, R2, R13 ;  /* 0x0000000214027224 */ /* 0x000fc400078e020d */
[----:B------:R-:W-:Y:S02]  /*2500*/  IMAD R11, R5, R4, R11 ;  /* 0x00000004050b7224 */ /* 0x000fe400078e020b */
[----:B------:R-:W-:Y:S02]  /*2510*/  IMAD R13, R7, R20, R2 ;  /* 0x00000014070d7224 */ /* 0x000fe400078e0202 */
.L_x_41:
[----:B------:R-:W1:Y:S02]  /*2520*/  LDCU UR5, c[0x0][0xb30] ;  /* 0x00016600ff0577ac */ /* 0x000e640008000800 */
[----:B-1----:R-:W-:-:S09]  /*2530*/  UISETP.NE.AND UP0, UPT, UR5, 0x1, UPT ;  /* 0x000000010500788c */ /* 0x002fd2000bf05270 */
[----:B------:R-:W-:Y:S05]  /*2540*/  BRA.U UP0, `(.L_x_42) ;  /* 0x0000000100407547 */ /* 0x000fea000b800000 */
[----:B------:R-:W1:Y:S08]  /*2550*/  LDC.64 R4, c[0x0][0xb10] ;  /* 0x0002c400ff047b82 */ /* 0x000e700000000a00 */
[----:B------:R-:W2:Y:S08]  /*2560*/  LDC.64 R2, c[0x0][0xb18] ;  /* 0x0002c600ff027b82 */ /* 0x000eb00000000a00 */
[----:B------:R-:W4:Y:S08]  /*2570*/  LDC R6, c[0x0][0xb20] ;  /* 0x0002c800ff067b82 */ /* 0x000f300000000800 */
[----:B------:R-:W3:Y:S01]  /*2580*/  LDC R18, c[0x0][0xb0c] ;  /* 0x0002c300ff127b82 */ /* 0x000ee20000000800 */
[----:B-1----:R-:W-:-:S05]  /*2590*/  IMAD.HI.U32 R4, R13, R4, RZ ;  /* 0x000000040d047227 */ /* 0x002fca00078e00ff */
[----:B------:R-:W-:Y:S01]  /*25a0*/  SHF.R.U32.HI R4, RZ, R5, R4 ;  /* 0x00000005ff047219 */ /* 0x000fe20000011604 */
[----:B--2---:R-:W-:Y:S01]  /*25b0*/  IMAD.HI.U32 R3, R11, R3, RZ ;  /* 0x000000030b037227 */ /* 0x004fe200078e00ff */
[----:B------:R-:W-:-:S04]  /*25c0*/  ISETP.NE.AND P0, PT, R2, 0x1, PT ;  /* 0x000000010200780c */ /* 0x000fc80003f05270 */
[----:B----4-:R-:W-:-:S04]  /*25d0*/  SHF.R.U32.HI R6, RZ, R6, R3 ;  /* 0x00000006ff067219 */ /* 0x010fc80000011603 */
[----:B------:R-:W-:Y:S02]  /*25e0*/  SEL R3, R11, R6, !P0 ;  /* 0x000000060b037207 */ /* 0x000fe40004000000 */
[----:B---3--:R-:W-:-:S04]  /*25f0*/  ISETP.NE.AND P1, PT, R18, 0x1, PT ;  /* 0x000000011200780c */ /* 0x008fc80003f25270 */
[----:B------:R-:W-:-:S05]  /*2600*/  SEL R4, R13, R4, !P1 ;  /* 0x000000040d047207 */ /* 0x000fca0004800000 */
[----:B------:R-:W-:Y:S02]  /*2610*/  IMAD.IADD R5, R3, 0x1, -R4 ;  /* 0x0000000103057824 */ /* 0x000fe400078e0a04 */
[----:B------:R-:W-:Y:S02]  /*2620*/  IMAD.IADD R3, R4, 0x1, -R3 ;  /* 0x0000000104037824 */ /* 0x000fe400078e0a03 */
[----:B------:R-:W-:Y:S02]  /*2630*/  IMAD R13, R5, R18, R13 ;  /* 0x00000012050d7224 */ /* 0x000fe400078e020d */
[----:B------:R-:W-:-:S07]  /*2640*/  IMAD R11, R3, R2, R11 ;  /* 0x00000002030b7224 */ /* 0x000fce00078e020b */
.L_x_42:
[----:B------:R-:W-:Y:S01]  /*2650*/  VIADD R14, R14, 0x1 ;  /* 0x000000010e0e7836 */ /* 0x000fe20000000000 */
[----:B------:R-:W-:Y:S01]  /*2660*/  PLOP3.LUT P1, PT, PT, PT, PT, 0x80, 0x8 ;  /* 0x000000000008781c */ /* 0x000fe20003f2f070 */
[----:B------:R-:W-:Y:S02]  /*2670*/  IMAD.IADD R21, R13, 0x1, R156 ;  /* 0x000000010d157824 */ /* 0x000fe400078e029c */
[----:B------:R-:W-:Y:S01]  /*2680*/  IMAD.IADD R20, R11, 0x1, R154 ;  /* 0x000000010b147824 */ /* 0x000fe200078e029a */
[----:B------:R-:W-:-:S04]  /*2690*/  ISETP.NE.AND P0, PT, R14, 0x2, PT ;  /* 0x000000020e00780c */ /* 0x000fc80003f05270 */
[----:B------:R-:W-:Y:S02]  /*26a0*/  SEL R3, RZ, 0x1, P0 ;  /* 0x00000001ff037807 */ /* 0x000fe40000000000 */
[----:B------:R-:W-:Y:S02]  /*26b0*/  SEL R14, R14, RZ, P0 ;  /* 0x000000ff0e0e7207 */ /* 0x000fe40000000000 */
[----:B------:R-:W-:Y:S01]  /*26c0*/  LOP3.LUT R12, R12, R3, RZ, 0x3c, !PT ;  /* 0x000000030c0c7212 */ /* 0x000fe200078e3cff */
[----:B------:R-:W-:Y:S06]  /*26d0*/  @P2 BRA `(.L_x_43) ;  /* 0xfffffff000582947 */ /* 0x000fec000383ffff */
[----:B------:R-:W-:Y:S01]  /*26e0*/  UIADD3 UR4, UPT, UPT, UR4, 0x60, URZ ;  /* 0x0000006004047890 */ /* 0x000fe2000fffe0ff */
[----:B------:R-:W-:-:S03]  /*26f0*/  SHF.L.U32 R3, R15, 0x1f, RZ ;  /* 0x0000001f0f037819 */ /* 0x000fc600000006ff */
[----:B------:R-:W-:-:S09]  /*2700*/  ULEA UR5, UR15, UR4, 0x3 ;  /* 0x000000040f057291 */ /* 0x000fd2000f8e18ff */
[----:B------:R-:W1:Y:S02]  /*2710*/  SYNCS.PHASECHK.TRANS64.TRYWAIT P0, [UR5], R3 ;  /* 0x00000003ff0075a7 */ /* 0x000e640008001105 */
[----:B-1----:R-:W-:Y:S05]  /*2720*/  @!P0 BRA `(.L_x_44) ;  /* 0x0000007c00748947 */ /* 0x002fea0003800000 */
.L_x_152:
[----:B------:R-:W-:-:S04]  /*2730*/  UIADD3 UR6, UPT, UPT, UR15, 0x1, URZ ;  /* 0x000000010f067890 */ /* 0x000fc8000fffe0ff */
[----:B------:R-:W-:-:S04]  /*2740*/  UISETP.NE.AND UP0, UPT, UR6, 0xc, UPT ;  /* 0x0000000c0600788c */ /* 0x000fc8000bf05270 */
[----:B------:R-:W-:Y:S02]  /*2750*/  USEL UR7, URZ, 0x1, UP0 ;  /* 0x00000001ff077887 */ /* 0x000fe40008000000 */
[----:B------:R-:W-:-:S04]  /*2760*/  USEL UR6, UR6, URZ, UP0 ;  /* 0x000000ff06067287 */ /* 0x000fc80008000000 */
[----:B------:R-:W-:Y:S01]  /*2770*/  ULEA UR5, UR6, UR4, 0x3 ;  /* 0x0000000406057291 */ /* 0x000fe2000f8e18ff */
[----:B------:R-:W-:-:S04]  /*2780*/  LOP3.LUT R2, R15, UR7, RZ, 0x3c, !PT ;  /* 0x000000070f027c12 */ /* 0x000fc8000f8e3cff */
[----:B-1----:R-:W-:-:S04]  /*2790*/  SHF.L.U32 R3, R2, 0x1f, RZ ;  /* 0x0000001f02037819 */ /* 0x002fc800000006ff */
[----:B------:R-:W1:Y:S02]  /*27a0*/  SYNCS.PHASECHK.TRANS64.TRYWAIT P0, [UR5], R3 ;  /* 0x00000003ff0075a7 */ /* 0x000e640008001105 */
[----:B-1----:R-:W-:Y:S05]  /*27b0*/  @!P0 BRA `(.L_x_45) ;  /* 0x0000007c00688947 */ /* 0x002fea0003800000 */
.L_x_154:
        /* <DEDUP_REMOVED lines=9> */
.L_x_156:
        /* <DEDUP_REMOVED lines=9> */
.L_x_158:
        /* <DEDUP_REMOVED lines=9> */
.L_x_160:
        /* <DEDUP_REMOVED lines=9> */
.L_x_162:
        /* <DEDUP_REMOVED lines=9> */
.L_x_164:
        /* <DEDUP_REMOVED lines=9> */
.L_x_166:
        /* <DEDUP_REMOVED lines=9> */
.L_x_168:
        /* <DEDUP_REMOVED lines=9> */
.L_x_170:
        /* <DEDUP_REMOVED lines=9> */
.L_x_172:
[----:B------:R-:W-:-:S04]  /*2cd0*/  UIADD3 UR6, UPT, UPT, UR6, 0x1, URZ ;  /* 0x0000000106067890 */ /* 0x000fc8000fffe0ff */
[----:B------:R-:W-:-:S04]  /*2ce0*/  UISETP.NE.AND UP0, UPT, UR6, 0xc, UPT ;  /* 0x0000000c0600788c */ /* 0x000fc8000bf05270 */
[----:B------:R-:W-:Y:S02]  /*2cf0*/  USEL UR5, URZ, 0x1, UP0 ;  /* 0x00000001ff057887 */ /* 0x000fe40008000000 */
[----:B------:R-:W-:-:S04]  /*2d00*/  USEL UR6, UR6, URZ, UP0 ;  /* 0x000000ff06067287 */ /* 0x000fc80008000000 */
[----:B------:R-:W-:Y:S01]  /*2d10*/  ULEA UR6, UR6, UR4, 0x3 ;  /* 0x0000000406067291 */ /* 0x000fe2000f8e18ff */
[----:B-1----:R-:W-:-:S04]  /*2d20*/  LOP3.LUT R3, R2, UR5, RZ, 0x3c, !PT ;  /* 0x0000000502037c12 */ /* 0x002fc8000f8e3cff */
[----:B------:R-:W-:Y:S01]  /*2d30*/  SHF.L.U32 R3, R3, 0x1f, RZ ;  /* 0x0000001f03037819 */ /* 0x000fe200000006ff */
[----:B---3--:R-:W-:-:S07]  /*2d40*/  IMAD.U32 R0, RZ, RZ, UR6 ;  /* 0x00000006ff007e24 */ /* 0x008fce000f8e00ff */
.L_x_55:
[----:B-1----:R1:W2:Y:S02]  /*2d50*/  SYNCS.PHASECHK.TRANS64.TRYWAIT P0, [R0+URZ], R3 ;  /* 0x00000003000075a7 */ /* 0x0022a400080011ff */
[----:B--2---:R-:W-:Y:S05]  /*2d60*/  @!P0 NANOSLEEP.SYNCS 0x989680 ;  /* 0x009896800000895d */ /* 0x004fea0003900000 */
[----:B------:R-:W2:Y:S02]  /*2d70*/  @!P0 SYNCS.PHASECHK.TRANS64 P0, [R0+URZ], R3 ;  /* 0x00000003000085a7 */ /* 0x000ea400080010ff */
[----:B--2---:R-:W-:Y:S05]  /*2d80*/  @P0 EXIT ;  /* 0x000000000000094d */ /* 0x004fea0003800000 */
[----:B------:R-:W-:Y:S05]  /*2d90*/  BRA `(.L_x_55) ;  /* 0xfffffffc00ec7947 */ /* 0x000fea000383ffff */
.L_x_23:
[----:B------:R-:W-:-:S04]  /*2da0*/  UISETP.NE.AND UP1, UPT, UR37, URZ, UPT ;  /* 0x000000ff2500728c */ /* 0x000fc8000bf25270 */
[----:B------:R-:W-:-:S09]  /*2db0*/  UISETP.NE.OR UP1, UPT, UR10, 0x1, UP1 ;  /* 0x000000010a00788c */ /* 0x000fd20008f25670 */
[----:B------:R-:W-:Y:S05]  /*2dc0*/  BRA.U UP1, `(.L_x_56) ;  /* 0x00000005014c7547 */ /* 0x000fea000b800000 */
[----:B------:R-:W-:Y:S01]  /*2dd0*/  HFMA2 R11, -RZ, RZ, 0, 0 ;  /* 0x00000000ff0b7431 */ /* 0x000fe200000001ff */
[----:B------:R-:W-:Y:S01]  /*2de0*/  ISETP.GE.U32.AND P2, PT, R10, 0x2, PT ;  /* 0x000000020a00780c */ /* 0x000fe20003f46070 */
[----:B------:R-:W-:Y:S01]  /*2df0*/  IMAD.MOV.U32 R12, RZ, RZ, 0x1 ;  /* 0x00000001ff0c7424 */ /* 0x000fe200078e00ff */
[----:B------:R-:W-:Y:S01]  /*2e00*/  CS2R R8, SRZ ;  /* 0x0000000000087805 */ /* 0x000fe2000001ff00 */
[----:B------:R-:W-:Y:S01]  /*2e10*/  IMAD.MOV.U32 R3, RZ, RZ, RZ ;  /* 0x000000ffff037224 */ /* 0x000fe200078e00ff */
[----:B------:R-:W-:Y:S01]  /*2e20*/  UMOV UR4, 0x400 ;  /* 0x0000040000047882 */ /* 0x000fe20000000000 */
[----:B------:R-:W-:Y:S01]  /*2e30*/  UMOV UR6, URZ ;  /* 0x000000ff00067c82 */ /* 0x000fe20008000000 */
[----:B------:R-:W-:-:S12]  /*2e40*/  ULEA UR37, UR37, UR4, 0x18 ;  /* 0x0000000425257291 */ /* 0x000fd8000f8ec0ff */
.L_x_60:
[----:B------:R-:W-:Y:S02]  /*2e50*/  LEA R0, R3, UR37, 0x3 ;  /* 0x0000002503007c11 */ /* 0x000fe4000f8e18ff */
[----:B------:R-:W-:-:S03]  /*2e60*/  SHF.L.U32 R5, R8, 0x1f, RZ ;  /* 0x0000001f08057819 */ /* 0x000fc600000006ff */
[----:B------:R-:W-:Y:S01]  /*2e70*/  VIADD R4, R0, 0x150 ;  /* 0x0000015000047836 */ /* 0x000fe20000000000 */
[----:B------:R-:W1:Y:S02]  /*2e80*/  SYNCS.PHASECHK.TRANS64.TRYWAIT P0, [R0+URZ+0x140], R5 ;  /* 0x00014005000075a7 */ /* 0x000e6400080011ff */
[----:B-1----:R-:W-:Y:S05]  /*2e90*/  @!P0 BRA `(.L_x_57) ;  /* 0x0000007800a08947 */ /* 0x002fea0003800000 */
.L_x_173:
[----:B------:R-:W-:Y:S01]  /*2ea0*/  ULEA UR5, UR6, UR37, 0x3 ;  /* 0x0000002506057291 */ /* 0x000fe2000f8e18ff */
[----:B------:R-:W-:Y:S01]  /*2eb0*/  PRMT R4, RZ, 0x654, R4 ;  /* 0x00000654ff047816 */ /* 0x000fe20000000004 */
[----:B-1----:R-:W-:Y:S01]  /*2ec0*/  @!P2 IMAD.MOV.U32 R5, RZ, RZ, 0x10 ;  /* 0x00000010ff05a424 */ /* 0x002fe200078e00ff */
[----:B------:R-:W-:Y:S01]  /*2ed0*/  SHF.L.U32 R7, R12, 0x1f, RZ ;  /* 0x0000001f0c077819 */ /* 0x000fe200000006ff */
[----:B------:R-:W-:Y:S01]  /*2ee0*/  UIADD3 UR4, UPT, UPT, UR5, 0x100, URZ ;  /* 0x0000010005047890 */ /* 0x000fe2000fffe0ff */
[----:B------:R1:W-:Y:S05]  /*2ef0*/  SYNCS.ARRIVE.TRANS64.RED.A1T0 RZ, [R4+URZ], RZ ;  /* 0x000000ff04ff79a7 */ /* 0x0003ea00081004ff */
[----:B------:R-:W-:Y:S01]  /*2f00*/  IMAD.U32 R13, RZ, RZ, UR4 ;  /* 0x00000004ff0d7e24 */ /* 0x000fe2000f8e00ff */
[----:B------:R-:W2:Y:S04]  /*2f10*/  SYNCS.PHASECHK.TRANS64.TRYWAIT P0, [UR5+0x110], R7 ;  /* 0x00011007ff0075a7 */ /* 0x000ea80008001105 */
[----:B------:R-:W-:Y:S01]  /*2f20*/  PRMT R13, R10, 0x654, R13 ;  /* 0x000006540a0d7816 */ /* 0x000fe2000000000d */
[----:B-12---:R-:W-:Y:S06]  /*2f30*/  @!P0 BRA `(.L_x_58) ;  /* 0x00000078008c8947 */ /* 0x006fec0003800000 */
.L_x_175:
[----:B------:R-:W-:Y:S01]  /*2f40*/  ULEA UR4, UR6, UR37, 0x4 ;  /* 0x0000002506047291 */ /* 0x000fe2000f8e20ff */
[----:B------:R-:W-:Y:S01]  /*2f50*/  SEL R2, R13, R2, !P2 ;  /* 0x000000020d027207 */ /* 0x000fe20005000000 */
[----:B------:R-:W-:Y:S01]  /*2f60*/  UIADD3 UR5, UPT, UPT, UR5, 0x100, URZ ;  /* 0x0000010005057890 */ /* 0x000fe2000fffe0ff */
[----:B-1----:R-:W-:Y:S01]  /*2f70*/  LEA R0, R11, UR37, 0x3 ;  /* 0x000000250b007c11 */ /* 0x002fe2000f8e18ff */
[----:B------:R-:W-:Y:S01]  /*2f80*/  UIADD3 UR4, UPT, UPT, UR4, 0x170, URZ ;  /* 0x0000017004047890 */ /* 0x000fe2000fffe0ff */
[----:B------:R1:W-:Y:S01]  /*2f90*/  @!P2 SYNCS.ARRIVE.TRANS64.RED RZ, [R2+URZ], R5 ;  /* 0x0000000502ffa9a7 */ /* 0x0003e200080004ff */
[----:B------:R-:W-:Y:S01]  /*2fa0*/  UIADD3 UR6, UPT, UPT, UR6, 0x1, URZ ;  /* 0x0000000106067890 */ /* 0x000fe2000fffe0ff */
[----:B------:R-:W-:-:S03]  /*2fb0*/  VIADD R3, R3, 0x1 ;  /* 0x0000000103037836 */ /* 0x000fc60000000000 */
[----:B------:R-:W-:Y:S02]  /*2fc0*/  UISETP.NE.AND UP0, UPT, UR6, 0x2, UPT ;  /* 0x000000020600788c */ /* 0x000fe4000bf05270 */
[----:B------:R-:W-:Y:S01]  /*2fd0*/  ISETP.NE.AND P0, PT, R3, 0x2, PT ;  /* 0x000000020300780c */ /* 0x000fe20003f05270 */
[----:B------:R-:W-:Y:S06]  /*2fe0*/  UGETNEXTWORKID.BROADCAST [UR4], [UR5] ;  /* 0x00000000040073ca */ /* 0x000fec0008000100 */
[----:B------:R-:W-:Y:S02]  /*2ff0*/  USEL UR4, URZ, 0x1, UP0 ;  /* 0x00000001ff047887 */ /* 0x000fe40008000000 */
[----:B------:R-:W-:-:S04]  /*3000*/  USEL UR6, UR6, URZ, UP0 ;  /* 0x000000ff06067287 */ /* 0x000fc80008000000 */
[----:B------:R-:W-:Y:S02]  /*3010*/  LOP3.LUT R12, R12, UR4, RZ, 0x3c, !PT ;  /* 0x000000040c0c7c12 */ /* 0x000fe4000f8e3cff */
[----:B-1----:R-:W-:-:S04]  /*3020*/  SHF.L.U32 R5, R9, 0x1f, RZ ;  /* 0x0000001f09057819 */ /* 0x002fc800000006ff */
[----:B------:R-:W1:Y:S02]  /*3030*/  SYNCS.PHASECHK.TRANS64.TRYWAIT P1, [R0+URZ+0x100], R5 ;  /* 0x00010005000075a7 */ /* 0x000e6400080211ff */
[----:B-1----:R-:W-:Y:S05]  /*3040*/  @!P1 BRA `(.L_x_59) ;  /* 0x0000007800609947 */ /* 0x002fea0003800000 */
.L_x_176:
[----:B------:R-:W-:Y:S01]  /*3050*/  LEA R4, R11, UR37, 0x4 ;  /* 0x000000250b047c11 */ /* 0x000fe2000f8e20ff */
[----:B-1----:R-:W-:Y:S01]  /*3060*/  VIADD R0, R0, 0x110 ;  /* 0x0000011000007836 */ /* 0x002fe20000000000 */
[----:B------:R-:W-:Y:S01]  /*3070*/  SEL R3, R3, RZ, P0 ;  /* 0x000000ff03037207 */ /* 0x000fe20000000000 */
[----:B------:R-:W-:-:S03]  /*3080*/  VIADD R11, R11, 0x1 ;  /* 0x000000010b0b7836 */ /* 0x000fc60000000000 */
[----:B------:R-:W1:Y:S01]  /*3090*/  LDS.128 R4, [R4+0x170] ;  /* 0x0001700004047984 */ /* 0x000e620000000c00 */
[----:B------:R-:W-:Y:S02]  /*30a0*/  PRMT R0, RZ, 0x654, R0 ;  /* 0x00000654ff007816 */ /* 0x000fe40000000000 */
[C---:B------:R-:W-:Y:S01]  /*30b0*/  ISETP.NE.AND P1, PT, R11.reuse, 0x2, PT ;  /* 0x000000020b00780c */ /* 0x040fe20003f25270 */
[----:B------:R-:W-:Y:S01]  /*30c0*/  @!PT LDS RZ, [RZ] ;  /* 0x00000000fffff984 */ /* 0x000fe20000000800 */
[----:B------:R-:W-:Y:S01]  /*30d0*/  @!PT LDS RZ, [RZ] ;  /* 0x00000000fffff984 */ /* 0x000fe20000000800 */
[----:B------:R-:W-:Y:S01]  /*30e0*/  @!PT LDS RZ, [RZ] ;  /* 0x00000000fffff984 */ /* 0x000fe20000000800 */
[----:B------:R-:W-:Y:S01]  /*30f0*/  @!PT LDS RZ, [RZ] ;  /* 0x00000000fffff984 */ /* 0x000fe20000000800 */
[----:B------:R2:W-:Y:S06]  /*3100*/  MEMBAR.ALL.CTA ;  /* 0x0000000000007992 */ /* 0x0005ec0000008000 */
[----:B--2---:R-:W2:Y:S01]  /*3110*/  FENCE.VIEW.ASYNC.S ;  /* 0x00000000000073c6 */ /* 0x004ea20000000000 */
[----:B------:R-:W-:Y:S01]  /*3120*/  SEL R11, R11, RZ, P1 ;  /* 0x000000ff0b0b7207 */ /* 0x000fe20000800000 */
[----:B--2---:R2:W-:Y:S01]  /*3130*/  SYNCS.ARRIVE.TRANS64.RED.A1T0 RZ, [R0+URZ], RZ ;  /* 0x000000ff00ff79a7 */ /* 0x0045e200081004ff */
[----:B-1----:R-:W-:-:S02]  /*3140*/  LOP3.LUT P3, RZ, R6, 0x1, RZ, 0xc0, !PT ;  /* 0x0000000106ff7812 */ /* 0x002fc4000786c0ff */
[----:B------:R-:W-:-:S04]  /*3150*/  SEL R5, RZ, 0x1, P0 ;  /* 0x00000001ff057807 */ /* 0x000fc80000000000 */
[----:B------:R-:W-:Y:S02]  /*3160*/  LOP3.LUT R8, R8, R5, RZ, 0x3c, !PT ;  /* 0x0000000508087212 */ /* 0x000fe400078e3cff */
[----:B--2---:R-:W-:-:S04]  /*3170*/  SEL R0, RZ, 0x1, P1 ;  /* 0x00000001ff007807 */ /* 0x004fc80000800000 */
[----:B------:R-:W-:Y:S01]  /*3180*/  LOP3.LUT R9, R9, R0, RZ, 0x3c, !PT ;  /* 0x0000000009097212 */ /* 0x000fe200078e3cff */
[----:B------:R-:W-:Y:S06]  /*3190*/  @P3 BRA `(.L_x_60) ;  /* 0xfffffffc002c3947 */ /* 0x000fec000383ffff */
[----:B------:R-:W-:Y:S01]  /*31a0*/  ULEA UR5, UR6, UR37, 0x3 ;  /* 0x0000002506057291 */ /* 0x000fe2000f8e18ff */
[----:B------:R-:W-:-:S08]  /*31b0*/  SHF.L.U32 R3, R12, 0x1f, RZ ;  /* 0x0000001f0c037819 */ /* 0x000fd000000006ff */
[----:B------:R-:W1:Y:S02]  /*31c0*/  SYNCS.PHASECHK.TRANS64 P0, [UR5+0x110], R3 ;  /* 0x00011003ff0075a7 */ /* 0x000e640008001005 */
[----:B-1----:R-:W-:Y:S05]  /*31d0*/  @P0 BRA `(.L_x_61) ;  /* 0x0000000000080947 */ /* 0x002fea0003800000 */
[----:B------:R-:W1:Y:S02]  /*31e0*/  SYNCS.PHASECHK.TRANS64.TRYWAIT P0, [UR5+0x110], R3 ;  /* 0x00011003ff0075a7 */ /* 0x000e640008001105 */
[----:B-1----:R-:W-:Y:S05]  /*31f0*/  @!P0 BRA `(.L_x_62) ;  /* 0x0000007800088947 */ /* 0x002fea0003800000 */
.L_x_61:
[----:B------:R-:W-:-:S04]  /*3200*/  UIADD3 UR4, UPT, UPT, UR6, 0x1, URZ ;  /* 0x0000000106047890 */ /* 0x000fc8000fffe0ff */
[----:B------:R-:W-:-:S04]  /*3210*/  UISETP.NE.AND UP0, UPT, UR4, 0x2, UPT ;  /* 0x000000020400788c */ /* 0x000fc8000bf05270 */
[----:B------:R-:W-:Y:S02]  /*3220*/  USEL UR7, URZ, 0x1, UP0 ;  /* 0x00000001ff077887 */ /* 0x000fe40008000000 */
[----:B------:R-:W-:-:S04]  /*3230*/  USEL UR4, UR4, URZ, UP0 ;  /* 0x000000ff04047287 */ /* 0x000fc80008000000 */
[----:B------:R-:W-:Y:S01]  /*3240*/  ULEA UR4, UR4, UR37, 0x3 ;  /* 0x0000002504047291 */ /* 0x000fe2000f8e18ff */
[----:B-1----:R-:W-:-:S04]  /*3250*/  LOP3.LUT R3, R12, UR7, RZ, 0x3c, !PT ;  /* 0x000000070c037c12 */ /* 0x002fc8000f8e3cff */
[----:B------:R-:W-:-:S04]  /*3260*/  SHF.L.U32 R0, R3, 0x1f, RZ ;  /* 0x0000001f03007819 */ /* 0x000fc800000006ff */
[----:B------:R-:W1:Y:S02]  /*3270*/  SYNCS.PHASECHK.TRANS64 P0, [UR4+0x110], R0 ;  /* 0x00011000ff0075a7 */ /* 0x000e640008001004 */
[----:B-1----:R-:W-:Y:S05]  /*3280*/  @P0 EXIT ;  /* 0x000000000000094d */ /* 0x002fea0003800000 */
[----:B------:R-:W-:Y:S02]  /*3290*/  SHF.L.U32 R3, R3, 0x1f, RZ ;  /* 0x0000001f03037819 */ /* 0x000fe400000006ff */
[----:B------:R-:W-:-:S07]  /*32a0*/  MOV R0, UR4 ;  /* 0x0000000400007c02 */ /* 0x000fce0008000f00 */
.L_x_63:
[----:B-1----:R1:W2:Y:S02]  /*32b0*/  SYNCS.PHASECHK.TRANS64.TRYWAIT P0, [R0+URZ+0x110], R3 ;  /* 0x00011003000075a7 */ /* 0x0022a400080011ff */
[----:B--2---:R-:W-:Y:S05]  /*32c0*/  @!P0 NANOSLEEP.SYNCS 0x989680 ;  /* 0x009896800000895d */ /* 0x004fea0003900000 */
[----:B------:R-:W2:Y:S02]  /*32d0*/  @!P0 SYNCS.PHASECHK.TRANS64 P0, [R0+URZ+0x110], R3 ;  /* 0x00011003000085a7 */ /* 0x000ea400080010ff */
[----:B--2---:R-:W-:Y:S05]  /*32e0*/  @P0 EXIT ;  /* 0x000000000000094d */ /* 0x004fea0003800000 */
[----:B------:R-:W-:Y:S05]  /*32f0*/  BRA `(.L_x_63) ;  /* 0xfffffffc00ec7947 */ /* 0x000fea000383ffff */
.L_x_56:
[----:B------:R-:W-:Y:S05]  /*3300*/  BRA.U UP4, `(.L_x_64) ;  /* 0x0000001104587547 */ /* 0x000fea000b800000 */
[----:B------:R-:W-:Y:S01]  /*3310*/  UMOV UR4, 0x40 ;  /* 0x0000004000047882 */ /* 0x000fe20000000000 */
[----:B------:R-:W-:Y:S01]  /*3320*/  NOP ;  /* 0x0000000000007918 */ /* 0x000fe20000000000 */
[----:B------:R-:W-:Y:S01]  /*3330*/  ULEA UR4, UR37, UR4, 0x18 ;  /* 0x0000000425047291 */ /* 0x000fe2000f8ec0ff */
[----:B------:R-:W-:Y:S02]  /*3340*/  UMOV UR5, 0x400 ;  /* 0x0000040000057882 */ /* 0x000fe40000000000 */
[----:B------:R-:W-:-:S06]  /*3350*/  ULEA UR37, UR37, UR5, 0x18 ;  /* 0x0000000525257291 */ /* 0x000fcc000f8ec0ff */
[----:B------:R-:W1:Y:S02]  /*3360*/  LDS.U8 R2, [UR4+0x1c] ;  /* 0x00001c04ff027984 */ /* 0x000e640008000000 */
[----:B-1----:R-:W-:-:S13]  /*3370*/  ISETP.NE.AND P0, PT, R2, RZ, PT ;  /* 0x000000ff0200720c */ /* 0x002fda0003f05270 */
[----:B------:R-:W-:Y:S05]  /*3380*/  @P0 BRA `(.L_x_65) ;  /* 0x0000000400080947 */ /* 0x000fea0003800000 */
[----:B------:R-:W-:Y:S02]  /*3390*/  UISETP.NE.U32.AND UP0, UPT, UR9, 0x1, UPT ;  /* 0x000000010900788c */ /* 0x000fe4000bf05070 */
[----:B------:R-:W-:-:S07]  /*33a0*/  UIADD3 UR6, UPT, UPT, UR4, 0x8, URZ ;  /* 0x0000000804067890 */ /* 0x000fce000fffe0ff */
[----:B------:R-:W-:Y:S05]  /*33b0*/  BRA.U !UP0, `(.L_x_66) ;  /* 0x00000001089c7547 */ /* 0x000fea000b800000 */
[----:B------:R-:W-:Y:S01]  /*33c0*/  ELECT P0, URZ, PT ;  /* 0x0000000000ff782f */ /* 0x000fe20003800000 */
[----:B------:R-:W-:-:S12]  /*33d0*/  BSSY B0, `(.L_x_66) ;  /* 0x0000025000007945 */ /* 0x000fd80003800000 */
[----:B------:R-:W-:Y:S05]  /*33e0*/  @!P0 BRA `(.L_x_67) ;  /* 0x00000000008c8947 */ /* 0x000fea0003800000 */
[----:B------:R-:W-:-:S05]  /*33f0*/  UMOV UR5, 0x10 ;  /* 0x0000001000057882 */ /* 0x000fca0000000000 */
[----:B------:R-:W-:Y:S04]  /*3400*/  DEPBAR.LE SB1, 0x36 ;  /* 0x00009d800000791a */ /* 0x000fe80000000000 */
[----:B------:R-:W1:Y:S02]  /*3410*/  UTCATOMSWS.2CTA.FIND_AND_SET.ALIGN UP1, UR5, UR5 ;  /* 0x00000005000575e3 */ /* 0x000e640008220800 */
[----:B-1----:R-:W-:Y:S01]  /*3420*/  MOV R11, UR5 ;  /* 0x00000005000b7c02 */ /* 0x002fe20008000f00 */
[----:B------:R-:W-:Y:S06]  /*3430*/  BRA.U UP1, `(.L_x_68) ;  /* 0x0000000101187547 */ /* 0x000fec000b800000 */
.L_x_69:
[----:B------:R-:W-:Y:S05]  /*3440*/  NANOSLEEP 0x64 ;  /* 0x000000640000795d */ /* 0x000fea0003800000 */
[----:B------:R-:W-:-:S05]  /*3450*/  UMOV UR5, 0x10 ;  /* 0x0000001000057882 */ /* 0x000fca0000000000 */
[----:B------:R-:W-:Y:S04]  /*3460*/  DEPBAR.LE SB1, 0x36 ;  /* 0x00009d800000791a */ /* 0x000fe80000000000 */
[----:B------:R-:W1:Y:S02]  /*3470*/  UTCATOMSWS.2CTA.FIND_AND_SET.ALIGN UP1, UR5, UR5 ;  /* 0x00000005000575e3 */ /* 0x000e640008220800 */
[----:B-1----:R-:W-:Y:S01]  /*3480*/  MOV R11, UR5 ;  /* 0x00000005000b7c02 */ /* 0x002fe20008000f00 */
[----:B------:R-:W-:Y:S05]  /*3490*/  BRA.U !UP1, `(.L_x_69) ;  /* 0xfffffffd09e87547 */ /* 0x000fea000b83ffff */
.L_x_68:
[----:B------:R-:W1:Y:S01]  /*34a0*/  LDS R5, [UR4+0x10] ;  /* 0x00001004ff057984 */ /* 0x000e620008000800 */
[----:B------:R-:W-:Y:S01]  /*34b0*/  IMAD.U32 R3, RZ, RZ, UR37 ;  /* 0x00000025ff037e24 */ /* 0x000fe2000f8e00ff */
[----:B------:R-:W-:-:S03]  /*34c0*/  MOV R2, UR8 ;  /* 0x0000000800027c02 */ /* 0x000fc60008000f00 */
[----:B------:R-:W-:Y:S01]  /*34d0*/  VIADD R3, R3, 0x190 ;  /* 0x0000019003037836 */ /* 0x000fe20000000000 */
[----:B-1----:R-:W-:-:S04]  /*34e0*/  SHF.L.U32 R5, R5, 0x1f, RZ ;  /* 0x0000001f05057819 */ /* 0x002fc800000006ff */
[----:B------:R-:W1:Y:S02]  /*34f0*/  SYNCS.PHASECHK.TRANS64.TRYWAIT P0, [UR4+0x8], R5 ;  /* 0x00000805ff0075a7 */ /* 0x000e640008001104 */
[----:B-1----:R-:W-:Y:S05]  /*3500*/  @P0 BRA `(.L_x_70) ;  /* 0x0000000000080947 */ /* 0x002fea0003800000 */
[----:B------:R-:W1:Y:S02]  /*3510*/  SYNCS.PHASECHK.TRANS64.TRYWAIT P0, [UR4+0x8], R5 ;  /* 0x00000805ff0075a7 */ /* 0x000e640008001104 */
[----:B-1----:R-:W-:Y:S05]  /*3520*/  @!P0 BRA `(.L_x_71) ;  /* 0x0000007400548947 */ /* 0x002fea0003800000 */
.L_x_70:
[----:B-1----:R-:W-:Y:S01]  /*3530*/  HFMA2 R4, -RZ, RZ, 0, 5.9604644775390625e-08 ;  /* 0x00000001ff047431 */ /* 0x002fe200000001ff */
[----:B------:R-:W-:Y:S01]  /*3540*/  UPRMT UR5, UR8, 0x654, UR6 ;  /* 0x0000065408057896 */ /* 0x000fe20008000006 */
[----:B------:R-:W-:Y:S01]  /*3550*/  IMAD.MOV.U32 R6, RZ, RZ, 0xffff ;  /* 0x0000ffffff067424 */ /* 0x000fe200078e00ff */
[----:B------:R-:W-:Y:S01]  /*3560*/  PRMT R2, R2, 0x654, R3 ;  /* 0x0000065402027816 */ /* 0x000fe20000000003 */
[----:B------:R-:W-:Y:S02]  /*3570*/  IMAD.MOV.U32 R5, RZ, RZ, 0x4 ;  /* 0x00000004ff057424 */ /* 0x000fe400078e00ff */
[----:B------:R-:W-:Y:S01]  /*3580*/  IMAD.SHL.U32 R9, R11, 0x20, RZ ;  /* 0x000000200b097824 */ /* 0x000fe200078e00ff */
[----:B------:R-:W-:Y:S02]  /*3590*/  MOV R3, UR5 ;  /* 0x0000000500037c02 */ /* 0x000fe40008000f00 */
[-C--:B------:R-:W-:Y:S01]  /*35a0*/  SHF.L.U32 R7, R6, R11.reuse, RZ ;  /* 0x0000000b06077219 */ /* 0x080fe200000006ff */
[----:B------:R1:W-:Y:S01]  /*35b0*/  SYNCS.ARRIVE.TRANS64.RED RZ, [UR5], R5 ;  /* 0x00000005ffff79a7 */ /* 0x0003e20008000405 */
[----:B------:R-:W-:Y:S01]  /*35c0*/  SHF.L.U32 R6, R4, R11, RZ ;  /* 0x0000000b04067219 */ /* 0x000fe200000006ff */
[----:B------:R1:W-:Y:S04]  /*35d0*/  STS [UR37+0x190], R9 ;  /* 0x00019009ff007988 */ /* 0x0003e80008000825 */
[----:B------:R1:W-:Y:S04]  /*35e0*/  STAS [R2.64], R11 ;  /* 0x0000000b02007dbd */ /* 0x0003e8000c0008ff */
[----:B------:R1:W-:Y:S04]  /*35f0*/  ATOMS.OR RZ, [UR4+0x14], R7 ;  /* 0x00001407ffff798c */ /* 0x0003e8000b000004 */
[----:B------:R1:W-:Y:S04]  /*3600*/  ATOMS.OR RZ, [UR4+0x18], R6 ;  /* 0x00001806ffff798c */ /* 0x0003e8000b000004 */
[----:B------:R1:W-:Y:S02]  /*3610*/  ATOMS.XOR RZ, [UR4+0x10], R4 ;  /* 0x00001004ffff798c */ /* 0x0003e4000b800004 */
.L_x_67:
[----:B------:R-:W-:Y:S05]  /*3620*/  BSYNC B0 ;  /* 0x0000000000007941 */ /* 0x000fea0003800000 */
.L_x_66:
[----:B------:R-:W-:Y:S05]  /*3630*/  BRA.U UP0, `(.L_x_72) ;  /* 0x00000001006c7547 */ /* 0x000fea000b800000 */
[----:B------:R-:W-:-:S03]  /*3640*/  UMOV UR5, 0xffffffff ;  /* 0xffffffff00057882 */ /* 0x000fc60000000000 */
[----:B------:R-:W-:Y:S05]  /*3650*/  BRA.DIV UR5, `(.L_x_73) ;  /* 0x0000007605207947 */ /* 0x000fea000b800000 */
[----:B------:R-:W-:-:S13]  /*3660*/  ELECT P6, URZ, PT ;  /* 0x0000000000ff782f */ /* 0x000fda00038c0000 */
.L_x_180:
[----:B------:R-:W-:Y:S05]  /*3670*/  @!P6 BRA `(.L_x_72) ;  /* 0x00000000005ce947 */ /* 0x000fea0003800000 */
[----:B-1----:R-:W1:Y:S02]  /*3680*/  LDS R3, [UR4+0x10] ;  /* 0x00001004ff037984 */ /* 0x002e640008000800 */
[----:B-1----:R-:W-:-:S04]  /*3690*/  SHF.L.U32 R3, R3, 0x1f, RZ ;  /* 0x0000001f03037819 */ /* 0x002fc800000006ff */
[----:B------:R-:W1:Y:S02]  /*36a0*/  SYNCS.PHASECHK.TRANS64.TRYWAIT P0, [UR4+0x8], R3 ;  /* 0x00000803ff0075a7 */ /* 0x000e640008001104 */
[----:B-1----:R-:W-:Y:S05]  /*36b0*/  @P0 BRA `(.L_x_74) ;  /* 0x0000000000080947 */ /* 0x002fea0003800000 */
[----:B------:R-:W1:Y:S02]  /*36c0*/  SYNCS.PHASECHK.TRANS64.TRYWAIT P0, [UR4+0x8], R3 ;  /* 0x00000803ff0075a7 */ /* 0x000e640008001104 */
[----:B-1----:R-:W-:Y:S05]  /*36d0*/  @!P0 BRA `(.L_x_75) ;  /* 0x0000007400208947 */ /* 0x002fea0003800000 */
.L_x_74:
[----:B------:R-:W2:Y:S01]  /*36e0*/  LDS R5, [UR37+0x190] ;  /* 0x00019025ff057984 */ /* 0x000ea20008000800 */
[----:B-1----:R-:W-:Y:S02]  /*36f0*/  HFMA2 R2, -RZ, RZ, 0, 5.9604644775390625e-08 ;  /* 0x00000001ff027431 */ /* 0x002fe400000001ff */
[----:B------:R-:W-:Y:S01]  /*3700*/  IMAD.MOV.U32 R3, RZ, RZ, 0xffff ;  /* 0x0000ffffff037424 */ /* 0x000fe200078e00ff */
[----:B------:R-:W-:Y:S01]  /*3710*/  UPRMT UR5, UR8, 0x654, UR6 ;  /* 0x0000065408057896 */ /* 0x000fe20008000006 */
[----:B--2---:R-:W-:-:S03]  /*3720*/  IMAD.SHL.U32 R4, R5, 0x20, RZ ;  /* 0x0000002005047824 */ /* 0x004fc600078e00ff */
[-C--:B------:R-:W-:Y:S02]  /*3730*/  SHF.L.U32 R3, R3, R5.reuse, RZ ;  /* 0x0000000503037219 */ /* 0x080fe400000006ff */
[----:B------:R-:W-:Y:S01]  /*3740*/  SHF.L.U32 R5, R2, R5, RZ ;  /* 0x0000000502057219 */ /* 0x000fe200000006ff */
[----:B------:R2:W-:Y:S04]  /*3750*/  STS [UR37+0x190], R4 ;  /* 0x00019004ff007988 */ /* 0x0005e80008000825 */
[----:B------:R2:W-:Y:S04]  /*3760*/  ATOMS.OR RZ, [UR4+0x14], R3 ;  /* 0x00001403ffff798c */ /* 0x0005e8000b000004 */
[----:B------:R2:W-:Y:S01]  /*3770*/  ATOMS.OR RZ, [UR4+0x18], R5 ;  /* 0x00001805ffff798c */ /* 0x0005e2000b000004 */
[----:B------:R-:W-:Y:S03]  /*3780*/  SYNCS.ARRIVE.TRANS64.RED.A1T0 RZ, [UR5], RZ ;  /* 0x000000ffffff79a7 */ /* 0x000fe60008100405 */
[----:B------:R2:W-:Y:S01]  /*3790*/  ATOMS.XOR RZ, [UR4+0x10], R2 ;  /* 0x00001002ffff798c */ /* 0x0005e2000b800004 */
[----:B------:R-:W-:Y:S05]  /*37a0*/  BRA `(.L_x_72) ;  /* 0x0000000000107947 */ /* 0x000fea0003800000 */
.L_x_65:
[----:B------:R-:W-:-:S05]  /*37b0*/  MOV R2, 0xffffffff ;  /* 0xffffffff00027802 */ /* 0x000fca0000000f00 */
[----:B------:R1:W-:Y:S02]  /*37c0*/  STS [UR37+0x190], R2 ;  /* 0x00019002ff007988 */ /* 0x0003e40008000825 */
[----:B-1----:R-:W-:Y:S02]  /*37d0*/  MOV R2, 0x37f0 ;  /* 0x000037f000027802 */ /* 0x002fe40000000f00 */
[----:B-----5:R-:W-:Y:S05]  /*37e0*/  CALL.REL.NOINC `($__internal_1_$__cuda_sm10x_tcgen05_guardrail_trap_phase_invalid_during_alloc) ;  /* 0x0000007800807944 */ /* 0x020fea0003c00000 */
.L_x_72:
[----:B------:R-:W-:Y:S05]  /*37f0*/  WARPSYNC.ALL ;  /* 0x0000000000007948 */ /* 0x000fea0003800000 */
[----:B------:R-:W3:Y:S01]  /*3800*/  S2UR UR11, SR_CgaCtaId ;  /* 0x00000000000b79c3 */ /* 0x000ee20000008800 */
[----:B------:R-:W-:Y:S01]  /*3810*/  UMOV UR4, 0x400 ;  /* 0x0000040000047882 */ /* 0x000fe20000000000 */
[----:B------:R-:W-:-:S06]  /*3820*/  NOP ;  /* 0x0000000000007918 */ /* 0x000fcc0000000000 */
[----:B------:R-:W-:Y:S06]  /*3830*/  BAR.ARV 0x6, 0xa0 ;  /* 0x0182800000007b1d */ /* 0x000fec0000002000 */
[----:B------:R-:W4:Y:S01]  /*3840*/  LDCU UR5, c[0x0][0x38c] ;  /* 0x00007180ff0577ac */ /* 0x000f220008000800 */
[----:B------:R-:W-:Y:S01]  /*3850*/  LOP3.LUT R0, R0, 0xffff, RZ, 0xc0, !PT ;  /* 0x0000ffff00007812 */ /* 0x000fe200078ec0ff */
[----:B-1----:R-:W-:Y:S01]  /*3860*/  IMAD.MOV.U32 R9, RZ, RZ, 0x1 ;  /* 0x00000001ff097424 */ /* 0x002fe200078e00ff */
[----:B------:R-:W-:Y:S01]  /*3870*/  LOP3.LUT R8, R8, 0xffff, RZ, 0xc0, !PT ;  /* 0x0000ffff08087812 */ /* 0x000fe200078ec0ff */
[----:B------:R-:W-:Y:S01]  /*3880*/  UMOV UR17, URZ ;  /* 0x000000ff00117c82 */ /* 0x000fe20008000000 */
[----:B------:R-:W-:Y:S01]  /*3890*/  R2UR UR12, R0 ;  /* 0x00000000000c72ca */ /* 0x000fe200000e0000 */
[----:B------:R-:W-:Y:S01]  /*38a0*/  UMOV UR16, URZ ;  /* 0x000000ff00107c82 */ /* 0x000fe20008000000 */
[----:B------:R-:W-:Y:S01]  /*38b0*/  R2UR UR13, R8 ;  /* 0x00000000080d72ca */ /* 0x000fe200000e0000 */
[----:B------:R-:W-:Y:S01]  /*38c0*/  IMAD.MOV.U32 R8, RZ, RZ, RZ ;  /* 0x000000ffff087224 */ /* 0x000fe200078e00ff */
[----:B------:R-:W-:Y:S01]  /*38d0*/  UMOV UR15, URZ ;  /* 0x000000ff000f7c82 */ /* 0x000fe20008000000 */
[----:B---3--:R-:W-:-:S02]  /*38e0*/  ULEA UR11, UR11, UR4, 0x18 ;  /* 0x000000040b0b7291 */ /* 0x008fc4000f8ec0ff */
[----:B------:R-:W-:Y:S02]  /*38f0*/  UISETP.NE.AND UP2, UPT, UR9, URZ, UPT ;  /* 0x000000ff0900728c */ /* 0x000fe4000bf45270 */
[----:B------:R-:W-:Y:S02]  /*3900*/  UIADD3 UR14, UPT, UPT, UR11, 0xc800, URZ ;  /* 0x0000c8000b0e7890 */ /* 0x000fe4000fffe0ff */
[----:B------:R-:W-:Y:S02]  /*3910*/  UIADD3 UR4, UPT, UPT, UR11, 0x24800, URZ ;  /* 0x000248000b047890 */ /* 0x000fe4000fffe0ff */
[----:B----4-:R-:W-:Y:S01]  /*3920*/  UIADD3 UR5, UPT, UPT, UR5, 0x1f, URZ ;  /* 0x0000001f05057890 */ /* 0x010fe2000fffe0ff */
[----:B--2---:R-:W1:Y:S01]  /*3930*/  LDS R2, [UR11+0x190] ;  /* 0x0001900bff027984 */ /* 0x004e620008000800 */
[----:B------:R-:W-:Y:S02]  /*3940*/  USHF.R.U32.HI UR14, URZ, 0x4, UR14 ;  /* 0x00000004ff0e7899 */ /* 0x000fe4000801160e */
[----:B------:R-:W-:-:S02]  /*3950*/  USHF.R.S32.HI UR10, URZ, 0x1f, UR5 ;  /* 0x0000001fff0a7899 */ /* 0x000fc40008011405 */
[----:B------:R-:W-:Y:S02]  /*3960*/  USHF.R.U32.HI UR4, URZ, 0x4, UR4 ;  /* 0x00000004ff047899 */ /* 0x000fe40008011604 */
[----:B------:R-:W-:Y:S02]  /*3970*/  ULEA.HI UR10, UR10, UR5, URZ, 0x5 ;  /* 0x000000050a0a7291 */ /* 0x000fe4000f8f28ff */
[----:B------:R-:W-:Y:S02]  /*3980*/  ULOP3.LUT UR14, UR14, 0x3fff, URZ, 0xc0, !UPT ;  /* 0x00003fff0e0e7892 */ /* 0x000fe4000f8ec0ff */
[----:B------:R-:W-:Y:S02]  /*3990*/  USHF.R.S32.HI UR10, URZ, 0x5, UR10 ;  /* 0x00000005ff0a7899 */ /* 0x000fe4000801140a */
[----:B------:R-:W-:Y:S02]  /*39a0*/  ULOP3.LUT UR4, UR4, 0x3fff, URZ, 0xc0, !UPT ;  /* 0x00003fff04047892 */ /* 0x000fe4000f8ec0ff */
[----:B------:R-:W-:-:S02]  /*39b0*/  UISETP.LT.AND UP0, UPT, UR10, 0x1, UPT ;  /* 0x000000010a00788c */ /* 0x000fc4000bf01270 */
[----:B------:R-:W-:Y:S02]  /*39c0*/  ULOP3.LUT UR14, UR14, 0x10000, URZ, 0xfc, !UPT ;  /* 0x000100000e0e7892 */ /* 0x000fe4000f8efcff */
[----:B------:R-:W-:Y:S02]  /*39d0*/  ULOP3.LUT UR4, UR4, 0x10000, URZ, 0xfc, !UPT ;  /* 0x0001000004047892 */ /* 0x000fe4000f8efcff */
[----:B------:R-:W-:Y:S01]  /*39e0*/  USEL UR23, UR10, 0x1, !UP0 ;  /* 0x000000010a177887 */ /* 0x000fe2000c000000 */
[----:B------:R-:W-:Y:S01]  /*39f0*/  UMOV UR28, 0x0 ;  /* 0x00000000001c7882 */ /* 0x000fe20000000000 */
[----:B------:R-:W-:Y:S01]  /*3a00*/  UMOV UR29, 0x10300010 ;  /* 0x10300010001d7882 */ /* 0x000fe20000000000 */
[----:B------:R-:W-:Y:S01]  /*3a10*/  UMOV UR24, 0x0 ;  /* 0x0000000000187882 */ /* 0x000fe20000000000 */
[----:B------:R-:W-:Y:S01]  /*3a20*/  UMOV UR25, 0x10300010 ;  /* 0x1030001000197882 */ /* 0x000fe20000000000 */
[----:B-1----:R-:W-:Y:S02]  /*3a30*/  R2UR UR18, R2 ;  /* 0x00000000021272ca */ /* 0x002fe400000e0000 */
[----:B------:R-:W-:-:S13]  /*3a40*/  CS2R R2, SRZ ;  /* 0x0000000000027805 */ /* 0x000fda000001ff00 */
.L_x_83:
[C---:B------:R-:W-:Y:S02]  /*3a50*/  LEA R0, R8.reuse, UR11, 0x3 ;  /* 0x0000000b08007c11 */ /* 0x040fe4000f8e18ff */
[----:B------:R-:W-:Y:S02]  /*3a60*/  SHF.L.U32 R5, R3, 0x1f, RZ ;  /* 0x0000001f03057819 */ /* 0x000fe400000006ff */
[----:B------:R-:W-:Y:S02]  /*3a70*/  LEA R4, R8, UR11, 0x4 ;  /* 0x0000000b08047c11 */ /* 0x000fe4000f8e20ff */
[----:B------:R-:W1:Y:S02]  /*3a80*/  SYNCS.PHASECHK.TRANS64.TRYWAIT P0, [R0+URZ+0x100], R5 ;  /* 0x00010005000075a7 */ /* 0x000e6400080011ff */
[----:B-1-34-:R-:W-:Y:S05]  /*3a90*/  @!P0 BRA `(.L_x_76) ;  /* 0x0000007000488947 */ /* 0x01afea0003800000 */
.L_x_181:
[----:B-1----:R-:W1:Y:S01]  /*3aa0*/  LDS.128 R4, [R4+0x170] ;  /* 0x0001700004047984 */ /* 0x002e620000000c00 */
[----:B------:R-:W-:Y:S02]  /*3ab0*/  VIADD R0, R0, 0x110 ;  /* 0x0000011000007836 */ /* 0x000fe40000000000 */
[----:B------:R-:W-:Y:S01]  /*3ac0*/  VIADD R8, R8, 0x1 ;  /* 0x0000000108087836 */ /* 0x000fe20000000000 */
[----:B------:R-:W-:Y:S01]  /*3ad0*/  @!PT LDS RZ, [RZ] ;  /* 0x00000000fffff984 */ /* 0x000fe20000000800 */
[----:B------:R-:W-:Y:S01]  /*3ae0*/  @!PT LDS RZ, [RZ] ;  /* 0x00000000fffff984 */ /* 0x000fe20000000800 */
[----:B------:R-:W-:Y:S01]  /*3af0*/  @!PT LDS RZ, [RZ] ;  /* 0x00000000fffff984 */ /* 0x000fe20000000800 */
[----:B------:R-:W-:Y:S01]  /*3b00*/  @!PT LDS RZ, [RZ] ;  /* 0x00000000fffff984 */ /* 0x000fe20000000800 */
[----:B------:R2:W-:Y:S06]  /*3b10*/  MEMBAR.ALL.CTA ;  /* 0x0000000000007992 */ /* 0x0005ec0000008000 */
[----:B--2---:R-:W2:Y:S01]  /*3b20*/  FENCE.VIEW.ASYNC.S ;  /* 0x00000000000073c6 */ /* 0x004ea20000000000 */
[----:B------:R-:W-:-:S04]  /*3b30*/  PRMT R0, RZ, 0x654, R0 ;  /* 0x00000654ff007816 */ /* 0x000fc80000000000 */
[----:B--2---:R2:W-:Y:S01]  /*3b40*/  SYNCS.ARRIVE.TRANS64.RED.A1T0 RZ, [R0+URZ], RZ ;  /* 0x000000ff00ff79a7 */ /* 0x0045e200081004ff */
[----:B-1----:R-:W-:Y:S01]  /*3b50*/  LOP3.LUT P1, RZ, R6, 0x1, RZ, 0xc0, !PT ;  /* 0x0000000106ff7812 */ /* 0x002fe2000782c0ff */
[----:B--2---:R-:W-:-:S12]  /*3b60*/  BRA.U UP2, `(.L_x_77) ;  /* 0x0000000102e07547 */ /* 0x004fd8000b800000 */
[----:B------:R-:W1:Y:S01]  /*3b70*/  LDCU UR5, c[0x0][0x38c] ;  /* 0x00007180ff0577ac */ /* 0x000e620008000800 */
[----:B------:R-:W-:Y:S02]  /*3b80*/  PLOP3.LUT P2, PT, PT, PT, PT, 0x80, 0x8 ;  /* 0x000000000008781c */ /* 0x000fe40003f4f070 */
[----:B------:R-:W-:Y:S01]  /*3b90*/  SHF.L.U32 R5, R9, 0x1f, RZ ;  /* 0x0000001f09057819 */ /* 0x000fe200000006ff */
[----:B------:R-:W-:Y:S02]  /*3ba0*/  ULEA UR19, UR17, UR11, 0x3 ;  /* 0x0000000b11137291 */ /* 0x000fe4000f8e18ff */
[----:B------:R-:W-:Y:S02]  /*3bb0*/  UIMAD UR20, UR17, 0xc0, UR18 ;  /* 0x000000c0111478a4 */ /* 0x000fe4000f8e0212 */
[----:B-1----:R-:W-:-:S06]  /*3bc0*/  UISETP.GE.AND UP0, UPT, UR5, 0x1, UPT ;  /* 0x000000010500788c */ /* 0x002fcc000bf06270 */
[----:B------:R-:W-:-:S05]  /*3bd0*/  PLOP3.LUT P0, PT, PT, PT, UP0, 0x80, 0x8 ;  /* 0x000000000008781c */ /* 0x000fca0003f0f008 */
[----:B------:R-:W-:-:S08]  /*3be0*/  @UP0 ULEA UR5, UR16, UR11, 0x3 ;  /* 0x0000000b10050291 */ /* 0x000fd0000f8e18ff */
[----:B------:R-:W-:-:S04]  /*3bf0*/  @P0 SHF.L.U32 R0, R2, 0x1f, RZ ;  /* 0x0000001f02000819 */ /* 0x000fc800000006ff */
[----:B------:R1:W2:Y:S01]  /*3c00*/  @P0 SYNCS.PHASECHK.TRANS64.TRYWAIT P2, [UR5], R0 ;  /* 0x00000000ff0005a7 */ /* 0x0002a20008041105 */
[----:B------:R-:W3:Y:S02]  /*3c10*/  SYNCS.PHASECHK.TRANS64.TRYWAIT P0, [UR19+0x130], R5 ;  /* 0x00013005ff0075a7 */ /* 0x000ee40008001113 */
[----:B-123--:R-:W-:Y:S05]  /*3c20*/  @!P0 BRA `(.L_x_78) ;  /* 0x0000006c00f88947 */ /* 0x00efea0003800000 */
.L_x_183:
[----:B------:R-:W-:Y:S01]  /*3c30*/  UMOV UR22, UR15 ;  /* 0x0000000f00167c82 */ /* 0x000fe20008000000 */
[----:B------:R-:W-:Y:S05]  /*3c40*/  BRA.U !UP0, `(.L_x_79) ;  /* 0x0000000108987547 */ /* 0x000fea000b800000 */
[----:B------:R-:W-:Y:S02]  /*3c50*/  UIADD3 UR22, UPT, UPT, UR23, UR15, URZ ;  /* 0x0000000f17167290 */ /* 0x000fe4000fffe0ff */
[----:B------:R-:W-:Y:S01]  /*3c60*/  UPLOP3.LUT UP3, UPT, UPT, UPT, UPT, 0x40, 0x4 ;  /* 0x000000000004789c */ /* 0x000fe20003f6e870 */
[----:B------:R-:W-:Y:S01]  /*3c70*/  UMOV UR21, UR10 ;  /* 0x0000000a00157c82 */ /* 0x000fe20008000000 */
[----:B------:R-:W-:-:S09]  /*3c80*/  UMOV UR5, UR16 ;  /* 0x0000001000057c82 */ /* 0x000fd20008000000 */
.L_x_82:
[----:B--2---:R-:W-:Y:S01]  /*3c90*/  ULEA UR7, UR5, UR11, 0x3 ;  /* 0x0000000b05077291 */ /* 0x004fe2000f8e18ff */
[----:B---3--:R-:W-:Y:S11]  /*3ca0*/  @P2 BRA `(.L_x_80) ;  /* 0x00000000000c2947 */ /* 0x008ff60003800000 */
[----:B-1----:R-:W-:Y:S04]  /*3cb0*/  SHF.L.U32 R5, R2, 0x1f, RZ ;  /* 0x0000001f02057819 */ /* 0x002fe800000006ff */
[----:B------:R-:W1:Y:S02]  /*3cc0*/  SYNCS.PHASECHK.TRANS64.TRYWAIT P0, [UR7], R5 ;  /* 0x00000005ff0075a7 */ /* 0x000e640008001107 */
[----:B-1----:R-:W-:Y:S05]  /*3cd0*/  @!P0 BRA `(.L_x_81) ;  /* 0x0000006c00e48947 */ /* 0x002fea0003800000 */
.L_x_80:
[----:B------:R-:W-:Y:S01]  /*3ce0*/  UISETP.NE.AND UP0, UPT, UR21, 0x1, UPT ;  /* 0x000000011500788c */ /* 0x000fe2000bf05270 */
[----:B------:R-:W-:Y:S01]  /*3cf0*/  PLOP3.LUT P2, PT, PT, PT, PT, 0x80, 0x8 ;  /* 0x000000000008781c */ /* 0x000fe20003f4f070 */
[----:B------:R-:W-:Y:S02]  /*3d00*/  UIADD3 UR16, UPT, UPT, UR5, 0x1, URZ ;  /* 0x0000000105107890 */ /* 0x000fe4000fffe0ff */
[----:B------:R-:W-:Y:S02]  /*3d10*/  UIMAD UR6, UR5, 0x180, UR4 ;  /* 0x00000180050678a4 */ /* 0x000fe4000f8e0204 */
[----:B------:R-:W-:Y:S01]  /*3d20*/  UISETP.NE.AND UP1, UPT, UR16, 0xc, UPT ;  /* 0x0000000c1000788c */ /* 0x000fe2000bf25270 */
[----:B------:R-:W-:Y:S01]  /*3d30*/  PLOP3.LUT P0, PT, PT, PT, UP0, 0x80, 0x8 ;  /* 0x000000000008781c */ /* 0x000fe20003f0f008 */
[----:B------:R-:W-:Y:S02]  /*3d40*/  ULEA UR30, UR5, UR14, 0x9 ;  /* 0x0000000e051e7291 */ /* 0x000fe4000f8e48ff */
[----:B------:R-:W-:Y:S02]  /*3d50*/  USEL UR27, URZ, 0x1, UP1 ;  /* 0x00000001ff1b7887 */ /* 0x000fe40008800000 */
[----:B------:R-:W-:Y:S02]  /*3d60*/  USEL UR16, UR16, URZ, UP1 ;  /* 0x000000ff10107287 */ /* 0x000fe40008800000 */
[----:B------:R-:W-:Y:S02]  /*3d70*/  UIADD3 UR34, UPT, UPT, UR6, 0x2, URZ ;  /* 0x0000000206227890 */ /* 0x000fe4000fffe0ff */
[----:B------:R-:W-:Y:S01]  /*3d80*/  @UP0 ULEA UR26, UR16, UR11, 0x3 ;  /* 0x0000000b101a0291 */ /* 0x000fe2000f8e18ff */
[----:B------:R-:W-:Y:S01]  /*3d90*/  LOP3.LUT R2, R2, UR27, RZ, 0x3c, !PT ;  /* 0x0000001b02027c12 */ /* 0x000fe2000f8e3cff */
[----:B------:R-:W-:Y:S01]  /*3da0*/  UIADD3 UR32, UPT, UPT, UR30, 0x2, URZ ;  /* 0x000000021e207890 */ /* 0x000fe2000fffe0ff */
[----:B------:R-:W-:Y:S02]  /*3db0*/  UMOV UR31, 0x80004020 ;  /* 0x80004020001f7882 */ /* 0x000fe40000000000 */
[----:B-1----:R-:W-:Y:S01]  /*3dc0*/  @P0 SHF.L.U32 R0, R2, 0x1f, RZ ;  /* 0x0000001f02000819 */ /* 0x002fe200000006ff */
[----:B------:R-:W-:Y:S01]  /*3dd0*/  UMOV UR35, 0x80004020 ;  /* 0x8000402000237882 */ /* 0x000fe20000000000 */
[----:B------:R-:W-:Y:S01]  /*3de0*/  UMOV UR33, 0x80004020 ;  /* 0x8000402000217882 */ /* 0x000fe20000000000 */
[----:B------:R-:W-:Y:S01]  /*3df0*/  UIADD3 UR15, UPT, UPT, UR15, 0x1, URZ ;  /* 0x000000010f0f7890 */ /* 0x000fe2000fffe0ff */
[----:B------:R2:W3:Y:S01]  /*3e00*/  @P0 SYNCS.PHASECHK.TRANS64.TRYWAIT P2, [UR26], R0 ;  /* 0x00000000ff0005a7 */ /* 0x0004e2000804111a */
[----:B------:R-:W-:Y:S02]  /*3e10*/  UIADD3 UR26, UPT, UPT, UR7, 0x60, URZ ;  /* 0x00000060071a7890 */ /* 0x000fe4000fffe0ff */
[----:B------:R-:W-:Y:S02]  /*3e20*/  UISETP.NE.AND UP0, UPT, UR15, UR22, UPT ;  /* 0x000000160f00728c */ /* 0x000fe4000bf05270 */
[----:B------:R-:W-:Y:S01]  /*3e30*/  UIADD3 UR21, UPT, UPT, UR21, -0x1, URZ ;  /* 0xffffffff15157890 */ /* 0x000fe2000fffe0ff */
[----:B------:R-:W-:Y:S01]  /*3e40*/  UMOV UR7, 0x80004020 ;  /* 0x8000402000077882 */ /* 0x000fe20000000000 */
[----:B------:R-:W-:Y:S01]  /*3e50*/  UMOV UR5, UR16 ;  /* 0x0000001000057c82 */ /* 0x000fe20008000000 */
[----:B------:R2:W-:Y:S01]  /*3e60*/  UTCHMMA.2CTA gdesc[UR30], gdesc[UR6], tmem[UR20], tmem[UR28], idesc[UR29], UP3 ;  /* 0x00ff1c061e0075ea */ /* 0x0005e20009a00014 */
[----:B------:R-:W-:Y:S01]  /*3e70*/  UPLOP3.LUT UP3, UPT, UPT, UPT, UPT, 0x80, 0x8 ;  /* 0x000000000008789c */ /* 0x000fe20003f6f070 */
[----:B------:R2:W-:Y:S01]  /*3e80*/  UTCHMMA.2CTA gdesc[UR32], gdesc[UR34], tmem[UR20], tmem[UR24], idesc[UR25], UPT ;  /* 0x00ff1822200075ea */ /* 0x0005e2000ba00014 */
[----:B------:R2:W-:Y:S01]  /*3e90*/  UTCBAR.2CTA.MULTICAST [UR26], URZ, UR13 ;  /* 0x000000ff1a0073e9 */ /* 0x0005e2000820080d */
[----:B------:R-:W-:Y:S08]  /*3ea0*/  BRA.U UP0, `(.L_x_82) ;  /* 0xfffffffd00787547 */ /* 0x000ff0000b83ffff */
.L_x_79:
[----:B------:R-:W-:Y:S01]  /*3eb0*/  UIADD3 UR19, UPT, UPT, UR19, 0x120, URZ ;  /* 0x0000012013137890 */ /* 0x000fe2000fffe0ff */
[----:B------:R-:W-:-:S08]  /*3ec0*/  UMOV UR15, UR22 ;  /* 0x00000016000f7c82 */ /* 0x000fd00008000000 */
[----:B------:R4:W-:Y:S01]  /*3ed0*/  UTCBAR.2CTA.MULTICAST [UR19], URZ, UR12 ;  /* 0x000000ff130073e9 */ /* 0x0009e2000820080c */
[----:B------:R-:W-:Y:S02]  /*3ee0*/  NOP ;  /* 0x0000000000007918 */ /* 0x000fe40000000000 */
.L_x_77:
[----:B------:R-:W-:Y:S01]  /*3ef0*/  UIADD3 UR17, UPT, UPT, UR17, 0x1, URZ ;  /* 0x0000000111117890 */ /* 0x000fe2000fffe0ff */
[----:B------:R-:W-:-:S03]  /*3f00*/  ISETP.NE.AND P0, PT, R8, 0x2, PT ;  /* 0x000000020800780c */ /* 0x000fc60003f05270 */
[----:B------:R-:W-:Y:S01]  /*3f10*/  UISETP.NE.AND UP0, UPT, UR17, 0x2, UPT ;  /* 0x000000021100788c */ /* 0x000fe2000bf05270 */
[----:B-12---:R-:W-:Y:S02]  /*3f20*/  SEL R0, RZ, 0x1, P0 ;  /* 0x00000001ff007807 */ /* 0x006fe40000000000 */
[----:B------:R-:W-:Y:S01]  /*3f30*/  SEL R8, R8, RZ, P0 ;  /* 0x000000ff08087207 */ /* 0x000fe20000000000 */
[----:B------:R-:W-:Y:S01]  /*3f40*/  USEL UR5, URZ, 0x1, UP0 ;  /* 0x00000001ff057887 */ /* 0x000fe20008000000 */
[----:B------:R-:W-:Y:S01]  /*3f50*/  LOP3.LUT R3, R3, R0, RZ, 0x3c, !PT ;  /* 0x0000000003037212 */ /* 0x000fe200078e3cff */
[----:B------:R-:W-:-:S04]  /*3f60*/  USEL UR17, UR17, URZ, UP0 ;  /* 0x000000ff11117287 */ /* 0x000fc80008000000 */
[----:B------:R-:W-:Y:S01]  /*3f70*/  LOP3.LUT R9, R9, UR5, RZ, 0x3c, !PT ;  /* 0x0000000509097c12 */ /* 0x000fe2000f8e3cff */
[----:B------:R-:W-:Y:S07]  /*3f80*/  @P1 BRA `(.L_x_83) ;  /* 0xfffffff800b01947 */ /* 0x000fee000383ffff */
[----:B------:R-:W1:Y:S01]  /*3f90*/  S2UR UR4, SR_CgaCtaId ;  /* 0x00000000000479c3 */ /* 0x000e620000008800 */
[----:B------:R-:W-:Y:S01]  /*3fa0*/  ELECT P0, URZ, PT ;  /* 0x0000000000ff782f */ /* 0x000fe20003800000 */
[----:B------:R-:W-:Y:S01]  /*3fb0*/  HFMA2 R0, -RZ, RZ, 0, 5.9604644775390625e-08 ;  /* 0x00000001ff007431 */ /* 0x000fe200000001ff */
[----:B------:R-:W-:-:S05]  /*3fc0*/  UMOV UR5, 0x40 ;  /* 0x0000004000057882 */ /* 0x000fca0000000000 */
[----:B------:R-:W-:Y:S01]  /*3fd0*/  UVIRTCOUNT.DEALLOC.SMPOOL 0x80 ;  /* 0x000000800000784c */ /* 0x000fe20000000000 */
[----:B------:R-:W-:Y:S02]  /*3fe0*/  UISETP.NE.AND UP0, UPT, UR9, URZ, UPT ;  /* 0x000000ff0900728c */ /* 0x000fe4000bf05270 */
[----:B-1----:R-:W-:-:S09]  /*3ff0*/  ULEA UR4, UR4, UR5, 0x18 ;  /* 0x0000000504047291 */ /* 0x002fd2000f8ec0ff */
[----:B------:R1:W-:Y:S01]  /*4000*/  @P0 STS.U8 [UR4+0x1c], R0 ;  /* 0x00001c00ff000988 */ /* 0x0003e20008000004 */
[----:B------:R-:W-:Y:S05]  /*4010*/  BRA.U UP0, `(.L_x_84) ;  /* 0x0000000100587547 */ /* 0x000fea000b800000 */
[----:B------:R-:W-:Y:S01]  /*4020*/  UIADD3 UR6, UPT, UPT, UR11, 0x130, URZ ;  /* 0x000001300b067890 */ /* 0x000fe2000fffe0ff */
[----:B------:R-:W-:-:S03]  /*4030*/  SHF.L.U32 R3, R9, 0x1f, RZ ;  /* 0x0000001f09037819 */ /* 0x000fc600000006ff */
[----:B------:R-:W-:-:S09]  /*4040*/  ULEA UR5, UR17, UR6, 0x3 ;  /* 0x0000000611057291 */ /* 0x000fd2000f8e18ff */
[----:B------:R-:W2:Y:S02]  /*4050*/  SYNCS.PHASECHK.TRANS64.TRYWAIT P0, [UR5], R3 ;  /* 0x00000003ff0075a7 */ /* 0x000ea40008001105 */
[----:B--2---:R-:W-:Y:S05]  /*4060*/  @!P0 BRA `(.L_x_85) ;  /* 0x0000006c00188947 */ /* 0x004fea0003800000 */
.L_x_186:
[----:B------:R-:W-:-:S04]  /*4070*/  UIADD3 UR7, UPT, UPT, UR17, 0x1, URZ ;  /* 0x0000000111077890 */ /* 0x000fc8000fffe0ff */
[----:B------:R-:W-:-:S04]  /*4080*/  UISETP.NE.AND UP1, UPT, UR7, 0x2, UPT ;  /* 0x000000020700788c */ /* 0x000fc8000bf25270 */
[----:B------:R-:W-:Y:S02]  /*4090*/  USEL UR5, URZ, 0x1, UP1 ;  /* 0x00000001ff057887 */ /* 0x000fe40008800000 */
[----:B------:R-:W-:-:S04]  /*40a0*/  USEL UR7, UR7, URZ, UP1 ;  /* 0x000000ff07077287 */ /* 0x000fc80008800000 */
[----:B------:R-:W-:Y:S01]  /*40b0*/  ULEA UR7, UR7, UR6, 0x3 ;  /* 0x0000000607077291 */ /* 0x000fe2000f8e18ff */
[----:B-1----:R-:W-:-:S04]  /*40c0*/  LOP3.LUT R3, R9, UR5, RZ, 0x3c, !PT ;  /* 0x0000000509037c12 */ /* 0x002fc8000f8e3cff */
[----:B------:R-:W-:Y:S01]  /*40d0*/  SHF.L.U32 R3, R3, 0x1f, RZ ;  /* 0x0000001f03037819 */ /* 0x000fe200000006ff */
[----:B------:R-:W-:-:S04]  /*40e0*/  IMAD.U32 R0, RZ, RZ, UR7 ;  /* 0x00000007ff007e24 */ /* 0x000fc8000f8e00ff */
[----:B------:R1:W2:Y:S03]  /*40f0*/  SYNCS.PHASECHK.TRANS64.TRYWAIT P0, [R0+URZ], R3 ;  /* 0x00000003000075a7 */ /* 0x0002a600080011ff */
[----:B--2---:R-:W-:Y:S05]  /*4100*/  @!P0 NANOSLEEP.SYNCS 0x989680 ;  /* 0x009896800000895d */ /* 0x004fea0003900000 */
[----:B------:R-:W2:Y:S02]  /*4110*/  @!P0 SYNCS.PHASECHK.TRANS64 P0, [R0+URZ], R3 ;  /* 0x00000003000085a7 */ /* 0x000ea400080010ff */
[----:B--2---:R-:W-:Y:S05]  /*4120*/  @P0 BRA `(.L_x_86) ;  /* 0x0000000000200947 */ /* 0x004fea0003800000 */
.L_x_87:
[----:B--2---:R2:W1:Y:S02]  /*4130*/  SYNCS.PHASECHK.TRANS64.TRYWAIT P0, [R0+URZ], R3 ;  /* 0x00000003000075a7 */ /* 0x00446400080011ff */
[----:B-1----:R-:W-:Y:S05]  /*4140*/  @!P0 NANOSLEEP.SYNCS 0x989680 ;  /* 0x009896800000895d */ /* 0x002fea0003900000 */
[----:B------:R-:W1:Y:S02]  /*4150*/  @!P0 SYNCS.PHASECHK.TRANS64 P0, [R0+URZ], R3 ;  /* 0x00000003000085a7 */ /* 0x000e6400080010ff */
[----:B-1----:R-:W-:Y:S05]  /*4160*/  @!P0 BRA `(.L_x_87) ;  /* 0xfffffffc00f08947 */ /* 0x002fea000383ffff */
[----:B------:R-:W-:Y:S05]  /*4170*/  BRA `(.L_x_86) ;  /* 0x00000000000c7947 */ /* 0x000fea0003800000 */
.L_x_84:
[----:B------:R-:W-:-:S04]  /*4180*/  UIADD3 UR5, UPT, UPT, UR11, 0x160, URZ ;  /* 0x000001600b057890 */ /* 0x000fc8000fffe0ff */
[----:B------:R-:W-:-:S09]  /*4190*/  UPRMT UR5, UR8, 0x654, UR5 ;  /* 0x0000065408057896 */ /* 0x000fd20008000005 */
[----:B------:R-:W-:Y:S03]  /*41a0*/  SYNCS.ARRIVE.TRANS64.RED.A1T0 RZ, [UR5], RZ ;  /* 0x000000ffffff79a7 */ /* 0x000fe60008100405 */
.L_x_86:
[----:B-12---:R-:W-:Y:S01]  /*41b0*/  SHF.L.U32 R3, RZ, 0x1f, RZ ;  /* 0x0000001fff037819 */ /* 0x006fe200000006ff */
[----:B------:R-:W-:Y:S01]  /*41c0*/  UIADD3 UR5, UPT, UPT, UR11, 0x160, URZ ;  /* 0x000001600b057890 */ /* 0x000fe2000fffe0ff */
[----:B------:R-:W-:Y:S02]  /*41d0*/  PLOP3.LUT P0, PT, PT, PT, UP0, 0x80, 0x8 ;  /* 0x000000000008781c */ /* 0x000fe40003f0f008 */
[----:B------:R-:W1:Y:S02]  /*41e0*/  SYNCS.PHASECHK.TRANS64.TRYWAIT P1, [UR11+0x160], R3 ;  /* 0x00016003ff0075a7 */ /* 0x000e64000802110b */
[----:B-1----:R-:W-:Y:S09]  /*41f0*/  @!P1 BRA `(.L_x_88) ;  /* 0x0000006800cc9947 */ /* 0x002ff20003800000 */
.L_x_188:
[----:B------:R-:W-:Y:S02]  /*4200*/  @!UP0 UPRMT UR5, UR8, 0x654, UR5 ;  /* 0x0000065408058896 */ /* 0x000fe40008000005 */
[----:B------:R-:W-:Y:S01]  /*4210*/  ULOP3.LUT UR6, UR18, 0xffff, URZ, 0xc0, !UPT ;  /* 0x0000ffff12067892 */ /* 0x000fe2000f8ec0ff */
[----:B------:R-:W-:-:S03]  /*4220*/  UMOV UR8, 0xffff ;  /* 0x0000ffff00087882 */ /* 0x000fc60000000000 */
[----:B------:R-:W-:-:S03]  /*4230*/  USHF.R.U32.HI UR6, URZ, 0x5, UR6 ;  /* 0x00000005ff067899 */ /* 0x000fc60008011606 */
[----:B------:R-:W-:Y:S01]  /*4240*/  @!P0 SYNCS.ARRIVE.TRANS64.RED.A1T0 RZ, [UR5], RZ ;  /* 0x000000ffffff89a7 */ /* 0x000fe20008100405 */
[----:B------:R-:W-:Y:S01]  /*4250*/  NOP ;  /* 0x0000000000007918 */ /* 0x000fe20000000000 */
[----:B-1----:R-:W1:Y:S01]  /*4260*/  LDS R0, [UR4+0x14] ;  /* 0x00001404ff007984 */ /* 0x002e620008000800 */
[----:B------:R-:W-:Y:S01]  /*4270*/  USHF.L.U32 UR8, UR8, UR6, URZ ;  /* 0x0000000608087299 */ /* 0x000fe200080006ff */
[----:B------:R-:W-:Y:S02]  /*4280*/  UMOV UR5, 0x1 ;  /* 0x0000000100057882 */ /* 0x000fe40000000000 */
[----:B------:R-:W-:-:S03]  /*4290*/  USHF.L.U32 UR5, UR5, UR6, URZ ;  /* 0x0000000605057299 */ /* 0x000fc600080006ff */
[----:B-1----:R-:W-:-:S04]  /*42a0*/  LOP3.LUT R0, R0, UR8, RZ, 0xc0, !PT ;  /* 0x0000000800007c12 */ /* 0x002fc8000f8ec0ff */
[----:B------:R-:W-:-:S13]  /*42b0*/  ISETP.NE.AND P0, PT, R0, UR8, PT ;  /* 0x0000000800007c0c */ /* 0x000fda000bf05270 */
[----:B------:R-:W-:Y:S05]  /*42c0*/  @P0 BRA `(.L_x_89) ;  /* 0x0000000000580947 */ /* 0x000fea0003800000 */
[----:B------:R-:W1:Y:S02]  /*42d0*/  LDS R0, [UR4+0x18] ;  /* 0x00001804ff007984 */ /* 0x000e640008000800 */
[----:B-1----:R-:W-:-:S04]  /*42e0*/  LOP3.LUT R0, R0, UR5, RZ, 0xc0, !PT ;  /* 0x0000000500007c12 */ /* 0x002fc8000f8ec0ff */
[----:B------:R-:W-:-:S13]  /*42f0*/  ISETP.NE.AND P0, PT, R0, UR5, PT ;  /* 0x0000000500007c0c */ /* 0x000fda000bf05270 */
[----:B------:R-:W-:Y:S05]  /*4300*/  @P0 BRA `(.L_x_90) ;  /* 0x00000000003c0947 */ /* 0x000fea0003800000 */
[----:B------:R-:W1:Y:S01]  /*4310*/  S2R R2, SR_LANEID ;  /* 0x0000000000027919 */ /* 0x000e620000000000 */
[----:B------:R-:W-:Y:S01]  /*4320*/  ULOP3.LUT UR8, URZ, UR8, URZ, 0x33, !UPT ;  /* 0x00000008ff087292 */ /* 0x000fe2000f8e33ff */
[----:B------:R-:W-:Y:S01]  /*4330*/  LOP3.LUT R4, RZ, UR5, RZ, 0x33, !PT ;  /* 0x00000005ff047c12 */ /* 0x000fe2000f8e33ff */
[----:B------:R-:W-:Y:S02]  /*4340*/  VOTEU.ANY UR7, UPT, PT ;  /* 0x0000000000077886 */ /* 0x000fe400038e0100 */
[----:B------:R-:W-:Y:S01]  /*4350*/  UFLO.U32 UR7, UR7 ;  /* 0x00000007000772bd */ /* 0x000fe200080e0000 */
[----:B------:R-:W2:Y:S01]  /*4360*/  REDUX UR5, R4 ;  /* 0x00000000040573c4 */ /* 0x000ea20000000000 */
[----:B------:R-:W-:-:S06]  /*4370*/  IMAD.U32 R0, RZ, RZ, UR8 ;  /* 0x00000008ff007e24 */ /* 0x000fcc000f8e00ff */
[----:B------:R1:W-:Y:S01]  /*4380*/  UTCATOMSWS.AND URZ, UR8 ;  /* 0x0000000800ff79e3 */ /* 0x0003e20008000000 */
[----:B------:R-:W3:Y:S01]  /*4390*/  REDUX UR6, R0 ;  /* 0x00000000000673c4 */ /* 0x000ee20000000000 */
[----:B-1----:R-:W-:Y:S01]  /*43a0*/  ISETP.EQ.U32.AND P0, PT, R2, UR7, PT ;  /* 0x0000000702007c0c */ /* 0x002fe2000bf02070 */
[----:B--2---:R-:W-:Y:S01]  /*43b0*/  IMAD.U32 R2, RZ, RZ, UR5 ;  /* 0x00000005ff027e24 */ /* 0x004fe2000f8e00ff */
[----:B---3--:R-:W-:-:S11]  /*43c0*/  MOV R3, UR6 ;  /* 0x0000000600037c02 */ /* 0x008fd60008000f00 */
[----:B------:R1:W-:Y:S04]  /*43d0*/  @P0 ATOMS.AND RZ, [UR4+0x14], R3 ;  /* 0x00001403ffff098c */ /* 0x0003e8000a800004 */
[----:B------:R1:W-:Y:S01]  /*43e0*/  @P0 ATOMS.AND RZ, [UR4+0x18], R2 ;  /* 0x00001802ffff098c */ /* 0x0003e2000a800004 */
[----:B------:R-:W-:Y:S05]  /*43f0*/  BRA `(.L_x_91) ;  /* 0x0000000000147947 */ /* 0x000fea0003800000 */
.L_x_90:
[----:B------:R-:W-:Y:S02]  /*4400*/  MOV R2, 0x4420 ;  /* 0x0000442000027802 */ /* 0x000fe40000000f00 */
[----:B---345:R-:W-:Y:S05]  /*4410*/  CALL.REL.NOINC `($__internal_0_$__cuda_sm10x_tcgen05_guardrail_trap_col_being_dealloced_not_returned_by_alloc) ;  /* 0x0000006c00687944 */ /* 0x038fea0003c00000 */
[----:B------:R-:W-:Y:S05]  /*4420*/  BRA `(.L_x_91) ;  /* 0x0000000000087947 */ /* 0x000fea0003800000 */
.L_x_89:
[----:B------:R-:W-:Y:S02]  /*4430*/  MOV R2, 0x4450 ;  /* 0x0000445000027802 */ /* 0x000fe40000000f00 */
[----:B---345:R-:W-:Y:S05]  /*4440*/  CALL.REL.NOINC `($__internal_2_$__cuda_sm10x_tcgen05_guardrail_trap_unallocated_columns_being_dealloced) ;  /* 0x0000006c00747944 */ /* 0x038fea0003c00000 */
.L_x_91:
[----:B------:R-:W-:Y:S01]  /*4450*/  NOP ;  /* 0x0000000000007918 */ /* 0x000fe20000000000 */
[----:B----4-:R-:W-:Y:S05]  /*4460*/  EXIT ;  /* 0x000000000000794d */ /* 0x010fea0003800000 */
.L_x_64:
[----:B------:R-:W-:-:S09]  /*4470*/  UISETP.NE.OR UP5, UPT, UR10, 0x3, !UP5 ;  /* 0x000000030a00788c */ /* 0x000fd2000efa5670 */
[----:B------:R-:W-:Y:S05]  /*4480*/  BRA.U UP5, `(.L_x_92) ;  /* 0x0000000d05ac7547 */ /* 0x000fea000b800000 */
[----:B------:R-:W1:Y:S01]  /*4490*/  LDCU.64 UR6, c[0x0][0x888] ;  /* 0x00011100ff0677ac */ /* 0x000e620008000a00 */
[----:B------:R-:W2:Y:S01]  /*44a0*/  LDC R0, c[0x0][0xb30] ;  /* 0x0002cc00ff007b82 */ /* 0x000ea20000000800 */
[----:B------:R-:W-:Y:S02]  /*44b0*/  HFMA2 R29, -RZ, RZ, 0, 0 ;  /* 0x00000000ff1d7431 */ /* 0x000fe400000001ff */
[----:B------:R-:W-:Y:S01]  /*44c0*/  IMAD.MOV.U32 R31, RZ, RZ, 0x1 ;  /* 0x00000001ff1f7424 */ /* 0x000fe200078e00ff */
[----:B------:R-:W3:Y:S01]  /*44d0*/  LDCU.64 UR4, c[0x0][0x890] ;  /* 0x00011200ff0477ac */ /* 0x000ee20008000a00 */
[----:B------:R-:W-:Y:S01]  /*44e0*/  IMAD.MOV.U32 R30, RZ, RZ, RZ ;  /* 0x000000ffff1e7224 */ /* 0x000fe200078e00ff */
[----:B------:R-:W-:Y:S01]  /*44f0*/  MOV R23, 0x4000 ;  /* 0x0000400000177802 */ /* 0x000fe20000000f00 */
[----:B------:R-:W-:Y:S01]  /*4500*/  UPLOP3.LUT UP1, UPT, UPT, UPT, UPT, 0x40, 0x4 ;  /* 0x000000000004789c */ /* 0x000fe20003f2e870 */
[----:B------:R-:W4:Y:S08]  /*4510*/  LDC R19, c[0x0][0x370] ;  /* 0x0000dc00ff137b82 */ /* 0x000f300000000800 */
[----:B------:R-:W4:Y:S01]  /*4520*/  LDC R2, c[0x0][0xb0c] ;  /* 0x0002c300ff027b82 */ /* 0x000f220000000800 */
[----:B-1----:R-:W-:-:S03]  /*4530*/  UISETP.NE.U32.AND UP2, UPT, UR6, URZ, UPT ;  /* 0x000000ff0600728c */ /* 0x002fc6000bf45070 */
[----:B------:R-:W-:Y:S01]  /*4540*/  UMOV UR6, 0x400 ;  /* 0x0000040000067882 */ /* 0x000fe20000000000 */
[----:B------:R-:W-:Y:S02]  /*4550*/  UISETP.NE.AND.EX UP2, UPT, UR7, URZ, UPT, UP2 ;  /* 0x000000ff0700728c */ /* 0x000fe4000bf45320 */
[----:B------:R-:W-:Y:S01]  /*4560*/  ULEA UR6, UR37, UR6, 0x18 ;  /* 0x0000000625067291 */ /* 0x000fe2000f8ec0ff */
[----:B------:R-:W1:Y:S01]  /*4570*/  LDC R18, c[0x0][0xb20] ;  /* 0x0002c800ff127b82 */ /* 0x000e620000000800 */
[----:B---3--:R-:W-:Y:S01]  /*4580*/  UISETP.NE.U32.AND UP3, UPT, UR4, URZ, UPT ;  /* 0x000000ff0400728c */ /* 0x008fe2000bf65070 */
[----:B--2---:R-:W-:Y:S01]  /*4590*/  ISETP.NE.AND P1, PT, R0, 0x1, PT ;  /* 0x000000010000780c */ /* 0x004fe20003f25270 */
[----:B------:R-:W-:Y:S02]  /*45a0*/  UIADD3 UR7, UPT, UPT, UR6, 0xd0, URZ ;  /* 0x000000d006077890 */ /* 0x000fe4000fffe0ff */
[----:B------:R-:W-:Y:S02]  /*45b0*/  UIADD3 UR25, UPT, UPT, UR6, 0xc0, URZ ;  /* 0x000000c006197890 */ /* 0x000fe4000fffe0ff */
[----:B------:R-:W-:Y:S01]  /*45c0*/  UIADD3 UR17, UPT, UPT, UR6, 0xc8, URZ ;  /* 0x000000c806117890 */ /* 0x000fe2000fffe0ff */
[----:B------:R-:W2:Y:S01]  /*45d0*/  LDC.64 R32, c[0x0][0x348] ;  /* 0x0000d200ff207b82 */ /* 0x000ea20000000a00 */
[----:B------:R-:W-:-:S02]  /*45e0*/  UPRMT UR7, UR37, 0x654, UR7 ;  /* 0x0000065425077896 */ /* 0x000fc40008000007 */
[----:B------:R-:W-:-:S05]  /*45f0*/  UISETP.NE.AND.EX UP3, UPT, UR5, URZ, UPT, UP3 ;  /* 0x000000ff0500728c */ /* 0x000fca000bf65330 */
[----:B------:R-:W3:Y:S08]  /*4600*/  LDC.64 R16, c[0x0][0xb10] ;  /* 0x0002c400ff107b82 */ /* 0x000ef00000000a00 */
[----:B------:R-:W1:Y:S08]  /*4610*/  LDC.64 R6, c[0x0][0xb18] ;  /* 0x0002c600ff067b82 */ /* 0x000e700000000a00 */
[----:B------:R-:W1:Y:S08]  /*4620*/  LDC.64 R4, c[0x0][0xb28] ;  /* 0x0002ca00ff047b82 */ /* 0x000e700000000a00 */
[----:B----4-:R-:W1:Y:S02]  /*4630*/  LDC R22, c[0x0][0x374] ;  /* 0x0000dd00ff167b82 */ /* 0x010e640000000800 */
.L_x_102:
[C---:B------:R-:W-:Y:S02]  /*4640*/  LEA R0, R30.reuse, UR6, 0x3 ;  /* 0x000000061e007c11 */ /* 0x040fe4000f8e18ff */
[----:B------:R-:W-:Y:S02]  /*4650*/  SHF.L.U32 R3, R29, 0x1f, RZ ;  /* 0x0000001f1d037819 */ /* 0x000fe400000006ff */
[----:B------:R-:W-:Y:S02]  /*4660*/  LEA R24, R30, UR6, 0x4 ;  /* 0x000000061e187c11 */ /* 0x000fe4000f8e20ff */
[----:B----4-:R-:W4:Y:S02]  /*4670*/  SYNCS.PHASECHK.TRANS64.TRYWAIT P0, [R0+URZ+0x100], R3 ;  /* 0x00010003000075a7 */ /* 0x010f2400080011ff */
[----:B----4-:R-:W-:Y:S05]  /*4680*/  @!P0 BRA `(.L_x_93) ;  /* 0x0000006400c08947 */ /* 0x010fea0003800000 */
.L_x_189:
[----:B------:R-:W-:Y:S01]  /*4690*/  ISETP.GE.AND P0, PT, R72, 0x1, PT ;  /* 0x000000014800780c */ /* 0x000fe20003f06270 */
[----:B------:R-:W1:Y:S01]  /*46a0*/  LDS.128 R24, [R24+0x170] ;  /* 0x0001700018187984 */ /* 0x000e620000000c00 */
[----:B----4-:R-:W-:Y:S01]  /*46b0*/  VIADD R0, R0, 0x110 ;  /* 0x0000011000007836 */ /* 0x010fe20000000000 */
[----:B------:R-:W-:Y:S01]  /*46c0*/  @!PT LDS RZ, [RZ] ;  /* 0x00000000fffff984 */ /* 0x000fe20000000800 */
[----:B------:R-:W-:Y:S01]  /*46d0*/  @!PT LDS RZ, [RZ] ;  /* 0x00000000fffff984 */ /* 0x000fe20000000800 */
[----:B------:R-:W-:Y:S01]  /*46e0*/  @!PT LDS RZ, [RZ] ;  /* 0x00000000fffff984 */ /* 0x000fe20000000800 */
[----:B------:R-:W-:Y:S01]  /*46f0*/  @!PT LDS RZ, [RZ] ;  /* 0x00000000fffff984 */ /* 0x000fe20000000800 */
[----:B------:R4:W-:Y:S06]  /*4700*/  MEMBAR.ALL.CTA ;  /* 0x0000000000007992 */ /* 0x0009ec0000008000 */
[----:B----4-:R-:W4:Y:S01]  /*4710*/  FENCE.VIEW.ASYNC.S ;  /* 0x00000000000073c6 */ /* 0x010f220000000000 */
[----:B------:R-:W-:Y:S04]  /*4720*/  PRMT R0, RZ, 0x654, R0 ;  /* 0x00000654ff007816 */ /* 0x000fe80000000000 */
[----:B----4-:R4:W-:Y:S01]  /*4730*/  SYNCS.ARRIVE.TRANS64.RED.A1T0 RZ, [R0+URZ], RZ ;  /* 0x000000ff00ff79a7 */ /* 0x0109e200081004ff */
[----:B-1----:R-:W-:Y:S11]  /*4740*/  LOP3.LUT P3, RZ, R26, 0x1, RZ, 0xc0, !PT ;  /* 0x000000011aff7812 */ /* 0x002ff6000786c0ff */
[----:B------:R-:W-:Y:S02]  /*4750*/  @!UPT UIADD3 URZ, UPT, UPT, URZ, URZ, URZ ;  /* 0x000000fffffff290 */ /* 0x000fe4000fffe0ff */
[----:B------:R-:W-:Y:S02]  /*4760*/  @P3 MOV R13, R24 ;  /* 0x00000018000d3202 */ /* 0x000fe40000000f00 */
[----:B------:R-:W-:Y:S01]  /*4770*/  @P3 LOP3.LUT R8, R25, 0xffff, RZ, 0xc0, !PT ;  /* 0x0000ffff19083812 */ /* 0x000fe200078ec0ff */
[----:B----4-:R-:W-:Y:S06]  /*4780*/  @!P0 BRA `(.L_x_94) ;  /* 0x0000000000a48947 */ /* 0x010fec0003800000 */
[----:B------:R-:W-:Y:S01]  /*4790*/  IMAD.HI.U32 R35, R22, R7, RZ ;  /* 0x0000000716237227 */ /* 0x000fe200078e00ff */
[----:B------:R-:W-:Y:S02]  /*47a0*/  ISETP.NE.AND P0, PT, R6, 0x1, PT ;  /* 0x000000010600780c */ /* 0x000fe40003f05270 */
[----:B------:R-:W-:Y:S01]  /*47b0*/  ISETP.NE.AND P2, PT, R72, 0x1, PT ;  /* 0x000000014800780c */ /* 0x000fe20003f45270 */
[----:B---3--:R-:W-:Y:S01]  /*47c0*/  IMAD.HI.U32 R34, R19, R16, RZ ;  /* 0x0000001013227227 */ /* 0x008fe200078e00ff */
[----:B------:R-:W-:Y:S02]  /*47d0*/  SHF.R.U32.HI R35, RZ, R18, R35 ;  /* 0x00000012ff237219 */ /* 0x000fe40000011623 */
[----:B------:R-:W-:Y:S01]  /*47e0*/  ISETP.NE.AND P4, PT, R2, 0x1, PT ;  /* 0x000000010200780c */ /* 0x000fe20003f85270 */
[----:B------:R-:W-:Y:S01]  /*47f0*/  IMAD.HI.U32 R36, R13, R16, RZ ;  /* 0x000000100d247227 */ /* 0x000fe200078e00ff */
[----:B------:R-:W-:Y:S02]  /*4800*/  SHF.R.U32.HI R34, RZ, R17, R34 ;  /* 0x00000011ff227219 */ /* 0x000fe40000011622 */
[----:B------:R-:W-:Y:S01]  /*4810*/  SEL R3, R22, R35, !P0 ;  /* 0x0000002316037207 */ /* 0x000fe20004000000 */
[C---:B------:R-:W-:Y:S01]  /*4820*/  IMAD.HI.U32 R35, R8.reuse, R7, RZ ;  /* 0x0000000708237227 */ /* 0x040fe200078e00ff */
[----:B------:R-:W-:Y:S02]  /*4830*/  SEL R11, R19, R34, !P4 ;  /* 0x00000022130b7207 */ /* 0x000fe40006000000 */
[----:B------:R-:W-:Y:S01]  /*4840*/  SHF.R.U32.HI R36, RZ, R17, R36 ;  /* 0x00000011ff247219 */ /* 0x000fe20000011624 */
[----:B------:R-:W-:Y:S01]  /*4850*/  IMAD.HI.U32 R38, R3, R4, RZ ;  /* 0x0000000403267227 */ /* 0x000fe200078e00ff */
[----:B------:R-:W-:Y:S03]  /*4860*/  SHF.R.U32.HI R35, RZ, R18, R35 ;  /* 0x00000012ff237219 */ /* 0x000fe60000011623 */
[----:B------:R-:W-:Y:S01]  /*4870*/  IMAD.HI.U32 R34, R11, R4, RZ ;  /* 0x000000040b227227 */ /* 0x000fe200078e00ff */
[----:B------:R-:W-:Y:S02]  /*4880*/  @P2 SHF.R.U32.HI R3, RZ, R5, R38 ;  /* 0x00000005ff032219 */ /* 0x000fe40000011626 */
[----:B------:R-:W-:Y:S02]  /*4890*/  SEL R9, R8, R35, !P0 ;  /* 0x0000002308097207 */ /* 0x000fe40004000000 */
[----:B------:R-:W-:Y:S01]  /*48a0*/  @P2 SHF.R.U32.HI R11, RZ, R5, R34 ;  /* 0x00000005ff0b2219 */ /* 0x000fe20000011622 */
[C---:B------:R-:W-:Y:S01]  /*48b0*/  IMAD R10, R72.reuse, R3, RZ ;  /* 0x00000003480a7224 */ /* 0x040fe200078e02ff */
[----:B------:R-:W-:Y:S01]  /*48c0*/  SEL R3, R13, R36, !P4 ;  /* 0x000000240d037207 */ /* 0x000fe20006000000 */
[C---:B------:R-:W-:Y:S03]  /*48d0*/  IMAD.HI.U32 R14, R9.reuse, R4, RZ ;  /* 0x00000004090e7227 */ /* 0x040fe600078e00ff */
[----:B------:R-:W-:Y:S01]  /*48e0*/  ISETP.GE.AND P0, PT, R9, R10, PT ;  /* 0x0000000a0900720c */ /* 0x000fe20003f06270 */
[C---:B------:R-:W-:Y:S01]  /*48f0*/  IMAD R12, R72.reuse, R11, RZ ;  /* 0x0000000b480c7224 */ /* 0x040fe200078e02ff */
[-C--:B------:R-:W-:Y:S04]  /*4900*/  SHF.R.U32.HI R14, RZ, R5.reuse, R14 ;  /* 0x00000005ff0e7219 */ /* 0x080fe8000001160e */
[----:B------:R-:W-:Y:S02]  /*4910*/  ISETP.GE.OR P0, PT, R3, R12, P0 ;  /* 0x0000000c0300720c */ /* 0x000fe40000706670 */
[----:B------:R-:W-:Y:S05]  /*4920*/  SEL R15, R9, R14, !P2 ;  /* 0x0000000e090f7207 */ /* 0x000fea0005000000 */
[----:B------:R-:W-:Y:S04]  /*4930*/  IMAD.MOV R14, RZ, RZ, -R15 ;  /* 0x000000ffff0e7224 */ /* 0x000fe800078e0a0f */
[----:B------:R-:W-:Y:S02]  /*4940*/  IMAD R14, R72, R14, R9 ;  /* 0x0000000e480e7224 */ /* 0x000fe400078e0209 */
[C---:B------:R-:W-:Y:S05]  /*4950*/  @!P0 IMAD.HI.U32 R10, R3.reuse, R4, RZ ;  /* 0x00000004030a8227 */ /* 0x040fea00078e00ff */
[----:B------:R-:W-:Y:S04]  /*4960*/  @!P0 SHF.R.U32.HI R10, RZ, R5, R10 ;  /* 0x00000005ff0a8219 */ /* 0x000fe8000001160a */
[----:B------:R-:W-:Y:S01]  /*4970*/  @!P0 SEL R0, R3, R10, !P2 ;  /* 0x0000000a03008207 */ /* 0x000fe20005000000 */
[----:B------:R-:W-:Y:S03]  /*4980*/  IMAD.MOV R10, RZ, RZ, -R3 ;  /* 0x000000ffff0a7224 */ /* 0x000fe600078e0a03 */
[----:B------:R-:W-:Y:S01]  /*4990*/  @!P0 IADD3 R15, PT, PT, R15, -R0, RZ ;  /* 0x800000000f0f8210 */ /* 0x000fe20007ffe0ff */
[----:B------:R-:W-:Y:S01]  /*49a0*/  @!P0 IMAD R0, R11, R14, R0 ;  /* 0x0000000e0b008224 */ /* 0x000fe200078e0200 */
[----:B------:R-:W-:Y:S01]  /*49b0*/  IADD3 R11, PT, PT, -R9, RZ, RZ ;  /* 0x000000ff090b7210 */ /* 0x000fe20007ffe1ff */
[----:B------:R-:W-:Y:S02]  /*49c0*/  IMAD R13, R2, R10, R13 ;  /* 0x0000000a020d7224 */ /* 0x000fe400078e020d */
[----:B------:R-:W-:Y:S02]  /*49d0*/  @!P0 IMAD R9, R15, R72, R3 ;  /* 0x000000480f098224 */ /* 0x000fe400078e0203 */
[----:B------:R-:W-:Y:S02]  /*49e0*/  @!P0 IMAD.MOV.U32 R3, RZ, RZ, R0 ;  /* 0x000000ffff038224 */ /* 0x000fe400078e0000 */
[----:B------:R-:W-:Y:S02]  /*49f0*/  IMAD R8, R6, R11, R8 ;  /* 0x0000000b06087224 */ /* 0x000fe400078e0208 */
[----:B------:R-:W-:Y:S02]  /*4a00*/  IMAD R13, R3, R2, R13 ;  /* 0x00000002030d7224 */ /* 0x000fe400078e020d */
[----:B------:R-:W-:Y:S02]  /*4a10*/  IMAD R8, R9, R6, R8 ;  /* 0x0000000609087224 */ /* 0x000fe400078e0208 */
.L_x_94:
[----:B------:R-:W-:Y:S05]  /*4a20*/  BRA.U UP1, `(.L_x_95) ;  /* 0x0000000101107547 */ /* 0x000fea000b800000 */
[----:B------:R-:W-:Y:S04]  /*4a30*/  MOV R0, UR14 ;  /* 0x0000000e00007c02 */ /* 0x000fe80008000f00 */
[----:B------:R-:W-:Y:S04]  /*4a40*/  SHF.L.U32 R3, R0, 0x1f, RZ ;  /* 0x0000001f00037819 */ /* 0x000fe800000006ff */
[----:B------:R-:W1:Y:S02]  /*4a50*/  SYNCS.PHASECHK.TRANS64.TRYWAIT P0, [UR6+0xf8], R3 ;  /* 0x0000f803ff0075a7 */ /* 0x000e640008001106 */
[----:B-1----:R-:W-:Y:S05]  /*4a60*/  @!P0 BRA `(.L_x_96) ;  /* 0x0000006000dc8947 */ /* 0x002fea0003800000 */
.L_x_95:
[----:B------:R-:W-:Y:S02]  /*4a70*/  R2UR UR27, R21 ;  /* 0x00000000151b72ca */ /* 0x000fe400000e0000 */
[----:B------:R-:W-:Y:S02]  /*4a80*/  R2UR UR26, R20 ;  /* 0x00000000141a72ca */ /* 0x000fe400000e0000 */
[----:B------:R-:W-:Y:S02]  /*4a90*/  ISETP.NE.U32.AND P2, PT, RZ, UR4, PT ;  /* 0x00000004ff007c0c */ /* 0x000fe4000bf45070 */
[----:B------:R-:W-:Y:S02]  /*4aa0*/  SHF.L.U32 R12, R31, 0x1f, RZ ;  /* 0x0000001f1f0c7819 */ /* 0x000fe400000006ff */
[----:B------:R-:W-:Y:S05]  /*4ab0*/  ISETP.NE.AND.EX P2, PT, RZ, UR5, PT, P2 ;  /* 0x00000005ff007c0c */ /* 0x000fea000bf45320 */
[----:B------:R-:W-:Y:S02]  /*4ac0*/  USHF.L.U32 UR27, UR27, 0x7, URZ ;  /* 0x000000071b1b7899 */ /* 0x000fe400080006ff */
[----:B------:R-:W-:Y:S01]  /*4ad0*/  UIMAD UR26, UR26, 0xc0, URZ ;  /* 0x000000c01a1a78a4 */ /* 0x000fe2000f8e02ff */
[----:B------:R-:W-:Y:S11]  /*4ae0*/  BRA.U !UP3, `(.L_x_97) ;  /* 0x000000010b347547 */ /* 0x000ff6000b800000 */
[----:B------:R-:W-:Y:S01]  /*4af0*/  UPLOP3.LUT UP0, UPT, UPT, UPT, UP2, 0x80, 0x8 ;  /* 0x000000000008789c */ /* 0x000fe20003f0f020 */
[----:B-1----:R-:W-:Y:S02]  /*4b00*/  HFMA2 R0, -RZ, RZ, 0, 5.9604644775390625e-08 ;  /* 0x00000001ff007431 */ /* 0x002fe400000001ff */
[----:B------:R-:W-:Y:S03]  /*4b10*/  IMAD.MOV.U32 R155, RZ, RZ, 0x1 ;  /* 0x00000001ff9b7424 */ /* 0x000fe600078e00ff */
[----:B------:R-:W-:Y:S05]  /*4b20*/  PLOP3.LUT P0, PT, PT, PT, UP0, 0x80, 0x8 ;  /* 0x000000000008781c */ /* 0x000fea0003f0f008 */
[----:B------:R-:W1:Y:S01]  /*4b30*/  @UP0 LDCU.64 UR10, c[0x0][0x888] ;  /* 0x00011100ff0a07ac */ /* 0x000e620008000a00 */
[----:B------:R-:W-:Y:S07]  /*4b40*/  @UP0 UIMAD UR8, UR36, UR4, URZ ;  /* 0x00000004240802a4 */ /* 0x000fee000f8e02ff */
[----:B------:R-:W-:Y:S01]  /*4b50*/  @!P0 PRMT R155, R0, 0x7610, R155 ;  /* 0x00007610009b8816 */ /* 0x000fe2000000009b */
[----:B-1----:R-:W-:Y:S03]  /*4b60*/  @UP0 UIMAD.WIDE UR10, UR8, 0x4, UR10 ;  /* 0x00000004080a08a5 */ /* 0x002fe6000f8e020a */
[----:B------:R-:W1:Y:S03]  /*4b70*/  @!UP0 LDCU UR8, c[0x0][0x880] ;  /* 0x00011000ff0887ac */ /* 0x000e660008000800 */
[----:B------:R-:W-:Y:S01]  /*4b80*/  IMAD.U32 R10, RZ, RZ, UR10 ;  /* 0x0000000aff0a7e24 */ /* 0x000fe2000f8e00ff */
[----:B------:R-:W-:Y:S05]  /*4b90*/  MOV R11, UR11 ;  /* 0x0000000b000b7c02 */ /* 0x000fea0008000f00 */
[----:B-----5:R4:W5:Y:S02]  /*4ba0*/  @P0 LDG.E R81, desc[UR46][R10.64] ;  /* 0x0000002e0a510981 */ /* 0x020964000c1e1900 */
[----:B-1--4-:R-:W-:Y:S07]  /*4bb0*/  @!P0 IMAD.U32 R81, RZ, RZ, UR8 ;  /* 0x00000008ff518e24 */ /* 0x012fee000f8e00ff */
.L_x_97:
[----:B-----5:R-:W-:Y:S01]  /*4bc0*/  @!P2 FSETP.EQ.AND P0, PT, R81, RZ, PT ;  /* 0x000000ff5100a20b */ /* 0x020fe20003f02000 */
[----:B------:R-:W-:Y:S01]  /*4bd0*/  @!UPT UIADD3 URZ, UPT, UPT, URZ, URZ, URZ ;  /* 0x000000fffffff290 */ /* 0x000fe2000fffe0ff */
[----:B------:R-:W-:Y:S11]  /*4be0*/  @!P2 BRA `(.L_x_98) ;  /* 0x000000000014a947 */ /* 0x000ff60003800000 */
[----:B------:R-:W-:Y:S02]  /*4bf0*/  LOP3.LUT P2, RZ, R155, 0xff, RZ, 0xc0, !PT ;  /* 0x000000ff9bff7812 */ /* 0x000fe4000784c0ff */
[----:B------:R-:W-:Y:S04]  /*4c00*/  PLOP3.LUT P0, PT, PT, PT, UP0, 0x80, 0x8 ;  /* 0x000000000008781c */ /* 0x000fe80003f0f008 */
[----:B------:R-:W-:Y:S07]  /*4c10*/  PLOP3.LUT P0, PT, P0, PT, PT, 0x8, 0x80 ;  /* 0x000000000080781c */ /* 0x000fee000070e170 */
[----:B------:R-:W-:Y:S11]  /*4c20*/  @P2 FSETP.EQ.AND P0, PT, R81, RZ, PT ;  /* 0x000000ff5100220b */ /* 0x000ff60003f02000 */
[----:B------:R-:W-:Y:S02]  /*4c30*/  @!UPT UIADD3 URZ, UPT, UPT, URZ, URZ, URZ ;  /* 0x000000fffffff290 */ /* 0x000fe4000fffe0ff */
.L_x_98:
[----:B------:R-:W4:Y:S01]  /*4c40*/  SYNCS.PHASECHK.TRANS64.TRYWAIT P2, [UR6+0xd8], R12 ;  /* 0x0000d80cff0075a7 */ /* 0x000f220008041106 */
[----:B------:R-:W-:Y:S04]  /*4c50*/  ELECT P4, URZ, PT ;  /* 0x0000000000ff782f */ /* 0x000fe80003880000 */
[----:B------:R-:W-:Y:S11]  /*4c60*/  PLOP3.LUT P4, PT, P0, P4, PT, 0xf2, 0x2f ;  /* 0x00000000002f781c */ /* 0x000ff60000789e72 */
[----:B------:R-:W-:Y:S02]  /*4c70*/  @!UPT UIADD3 URZ, UPT, UPT, URZ, URZ, URZ ;  /* 0x000000fffffff290 */ /* 0x000fe4000fffe0ff */
[----:B--2---:R-:W-:Y:S05]  /*4c80*/  @!P4 IADD3 R9, P0, PT, R32, 0x580, RZ ;  /* 0x000005802009c810 */ /* 0x004fea0007f1e0ff */
[----:B-1----:R-:W-:Y:S01]  /*4c90*/  @!P4 IMAD.X R0, RZ, RZ, R33, P0 ;  /* 0x000000ffff00c224 */ /* 0x002fe200000e0621 */
[----:B----4-:R-:W-:Y:S07]  /*4ca0*/  @!P2 BRA `(.L_x_99) ;  /* 0x000000600064a947 */ /* 0x010fee0003800000 */
.L_x_192:
[----:B------:R-:W-:Y:S01]  /*4cb0*/  @!P4 R2UR UR8, R0 ;  /* 0x000000000008c2ca */ /* 0x000fe200000e0000 */
[----:B------:R-:W-:Y:S01]  /*4cc0*/  VOTEU.ALL UP1, P4 ;  /* 0x0000000000ff7886 */ /* 0x000fe20002020000 */
[----:B------:R-:W-:Y:S01]  /*4cd0*/  @!P4 R2UR UR9, R9 ;  /* 0x000000000909c2ca */ /* 0x000fe200000e0000 */
[----:B------:R-:W-:Y:S01]  /*4ce0*/  @!P4 IMAD.MOV.U32 R0, RZ, RZ, 0x4000 ;  /* 0x00004000ff00c424 */ /* 0x000fe200078e00ff */
[----:B------:R-:W-:Y:S01]  /*4cf0*/  UMOV UR10, 0x0 ;  /* 0x00000000000a7882 */ /* 0x000fe20000000000 */
[----:B------:R-:W-:Y:S01]  /*4d00*/  UMOV UR11, 0x10000000 ;  /* 0x10000000000b7882 */ /* 0x000fe20000000000 */
[----:B------:R-:W-:Y:S01]  /*4d10*/  @!UP1 UIADD3 UR24, UPT, UPT, UR6, 0x400, URZ ;  /* 0x0000040006189890 */ /* 0x000fe2000fffe0ff */
[----:B------:R-:W-:Y:S01]  /*4d20*/  @!P4 IADD3 R21, P0, PT, R32, 0x580, RZ ;  /* 0x000005802015c810 */ /* 0x000fe20007f1e0ff */
[----:B------:R-:W-:Y:S01]  /*4d30*/  VOTEU.ALL UP1, P4 ;  /* 0x0000000000ff7886 */ /* 0x000fe20002020000 */
[----:B------:R-:W-:Y:S03]  /*4d40*/  UMOV UR28, UR36 ;  /* 0x00000024001c7c82 */ /* 0x000fe60008000000 */
[----:B------:R-:W-:Y:S02]  /*4d50*/  @!P4 IMAD.X R20, RZ, RZ, R33, P0 ;  /* 0x000000ffff14c224 */ /* 0x000fe400000e0621 */
[----:B------:R-:W-:Y:S01]  /*4d60*/  IMAD.U32 R11, RZ, RZ, UR8 ;  /* 0x00000008ff0b7e24 */ /* 0x000fe2000f8e00ff */
[----:B------:R-:W-:Y:S01]  /*4d70*/  UPRMT UR8, UR37, 0x654, UR25 ;  /* 0x0000065425087896 */ /* 0x000fe20008000019 */
[----:B------:R-:W-:Y:S03]  /*4d80*/  IMAD.U32 R10, RZ, RZ, UR9 ;  /* 0x00000009ff0a7e24 */ /* 0x000fe6000f8e00ff */
[----:B------:R-:W-:Y:S02]  /*4d90*/  @!P4 R2UR UR13, R11 ;  /* 0x000000000b0dc2ca */ /* 0x000fe400000e0000 */
[----:B------:R-:W-:Y:S11]  /*4da0*/  @!P4 R2UR UR12, R10 ;  /* 0x000000000a0cc2ca */ /* 0x000ff600000e0000 */
[----:B------:R-:W-:Y:S02]  /*4db0*/  @!UPT UIADD3 URZ, UPT, UPT, URZ, URZ, URZ ;  /* 0x000000fffffff290 */ /* 0x000fe4000fffe0ff */
[----:B------:R2:W-:Y:S01]  /*4dc0*/  @!UP1 UTMALDG.3D [UR24], [UR12], desc[UR10] ;  /* 0x00000a180c0095b4 */ /* 0x0005e20008011000 */
[----:B------:R2:W-:Y:S01]  /*4dd0*/  @!P4 SYNCS.ARRIVE.TRANS64.RED.A0TR RZ, [UR6+0xc0], R0 ;  /* 0x0000c000ffffc9a7 */ /* 0x0005e20008300406 */
[----:B------:R-:W-:Y:S01]  /*4de0*/  SYNCS.ARRIVE.TRANS64.RED.A1T0 RZ, [UR8], RZ ;  /* 0x000000ffffff79a7 */ /* 0x000fe20008100408 */
[----:B------:R-:W4:Y:S02]  /*4df0*/  SYNCS.PHASECHK.TRANS64.TRYWAIT P2, [UR6+0xe0], R12 ;  /* 0x0000e00cff0075a7 */ /* 0x000f240008041106 */
[----:B--2-4-:R-:W-:Y:S05]  /*4e00*/  @!P2 BRA `(.L_x_100) ;  /* 0x000000600024a947 */ /* 0x014fea0003800000 */
.L_x_194:
[----:B------:R-:W2:Y:S01]  /*4e10*/  LDC.64 R14, c[0x0][0xb10] ;  /* 0x0002c400ff0e7b82 */ /* 0x000ea20000000a00 */
[----:B------:R-:W-:Y:S01]  /*4e20*/  @!P4 R2UR UR8, R20 ;  /* 0x000000001408c2ca */ /* 0x000fe200000e0000 */
[----:B------:R-:W-:Y:S01]  /*4e30*/  VOTEU.ALL UP1, P4 ;  /* 0x0000000000ff7886 */ /* 0x000fe20002020000 */
[----:B------:R-:W-:Y:S01]  /*4e40*/  @!P4 R2UR UR9, R21 ;  /* 0x000000001509c2ca */ /* 0x000fe200000e0000 */
[----:B------:R-:W-:Y:S01]  /*4e50*/  UMOV UR10, 0x0 ;  /* 0x00000000000a7882 */ /* 0x000fe20000000000 */
[----:B------:R-:W-:Y:S03]  /*4e60*/  UMOV UR11, 0x10000000 ;  /* 0x10000000000b7882 */ /* 0x000fe60000000000 */
[----:B------:R-:W4:Y:S01]  /*4e70*/  LDC.64 R10, c[0x0][0xb18] ;  /* 0x0002c600ff0a7b82 */ /* 0x000f220000000a00 */
[----:B------:R-:W-:Y:S01]  /*4e80*/  @!UP1 UIADD3 UR18, UPT, UPT, UR26, 0x40, URZ ;  /* 0x000000401a129890 */ /* 0x000fe2000fffe0ff */
[----:B------:R-:W-:Y:S01]  /*4e90*/  @P3 SHF.R.U32.HI R28, RZ, 0x10, R25 ;  /* 0x00000010ff1c3819 */ /* 0x000fe20000011619 */
[----:B------:R-:W-:Y:S01]  /*4ea0*/  @!UP1 UIADD3 UR16, UPT, UPT, UR6, 0x4400, URZ ;  /* 0x0000440006109890 */ /* 0x000fe2000fffe0ff */
[----:B------:R-:W-:Y:S01]  /*4eb0*/  VIADD R30, R30, 0x1 ;  /* 0x000000011e1e7836 */ /* 0x000fe20000000000 */
[----:B------:R-:W-:Y:S03]  /*4ec0*/  VOTEU.ALL UP1, P4 ;  /* 0x0000000000ff7886 */ /* 0x000fe60002020000 */
[----:B------:R-:W5:Y:S01]  /*4ed0*/  @!P1 LDC R0, c[0x0][0xb20] ;  /* 0x0002c800ff009b82 */ /* 0x000f620000000800 */
[----:B------:R-:W-:Y:S01]  /*4ee0*/  UMOV UR19, UR27 ;  /* 0x0000001b00137c82 */ /* 0x000fe20008000000 */
[----:B------:R-:W-:Y:S01]  /*4ef0*/  IMAD.U32 R21, RZ, RZ, UR8 ;  /* 0x00000008ff157e24 */ /* 0x000fe2000f8e00ff */
[----:B------:R-:W-:Y:S05]  /*4f00*/  UMOV UR20, UR36 ;  /* 0x0000002400147c82 */ /* 0x000fea0008000000 */
[----:B-1----:R-:W1:Y:S01]  /*4f10*/  @!P1 LDC R3, c[0x0][0xb0c] ;  /* 0x0002c300ff039b82 */ /* 0x002e620000000800 */
[----:B------:R-:W-:Y:S01]  /*4f20*/  IMAD.U32 R20, RZ, RZ, UR9 ;  /* 0x00000009ff147e24 */ /* 0x000fe2000f8e00ff */
[----:B------:R-:W-:Y:S01]  /*4f30*/  UPRMT UR8, UR37, 0x654, UR17 ;  /* 0x0000065425087896 */ /* 0x000fe20008000011 */
[----:B------:R-:W-:Y:S03]  /*4f40*/  @!P4 R2UR UR13, R21 ;  /* 0x00000000150dc2ca */ /* 0x000fe600000e0000 */
[----:B------:R-:W-:Y:S01]  /*4f50*/  @!P4 R2UR UR12, R20 ;  /* 0x00000000140cc2ca */ /* 0x000fe200000e0000 */
[----:B------:R-:W-:Y:S11]  /*4f60*/  @!P4 IMAD.MOV.U32 R20, RZ, RZ, 0x4000 ;  /* 0x00004000ff14c424 */ /* 0x000ff600078e00ff */
[----:B------:R-:W-:Y:S01]  /*4f70*/  @!UPT UIADD3 URZ, UPT, UPT, URZ, URZ, URZ ;  /* 0x000000fffffff290 */ /* 0x000fe2000fffe0ff */
[----:B------:R1:W-:Y:S01]  /*4f80*/  @!UP1 UTMALDG.3D [UR16], [UR12], desc[UR10] ;  /* 0x00000a100c0095b4 */ /* 0x0003e20008011000 */
[----:B------:R1:W-:Y:S02]  /*4f90*/  @!P4 SYNCS.ARRIVE.TRANS64.RED.A0TR RZ, [UR6+0xc8], R20 ;  /* 0x0000c814ffffc9a7 */ /* 0x0003e40008300406 */
[----:B-1----:R-:W-:Y:S01]  /*4fa0*/  @!P1 ISETP.NE.AND P2, PT, R3, 0x1, PT ;  /* 0x000000010300980c */ /* 0x002fe20003f45270 */
[C---:B--2---:R-:W-:Y:S01]  /*4fb0*/  @!P1 IMAD.HI.U32 R14, R13.reuse, R14, RZ ;  /* 0x0000000e0d0e9227 */ /* 0x044fe200078e00ff */
[----:B----4-:R-:W-:Y:S03]  /*4fc0*/  @!P1 ISETP.NE.AND P0, PT, R10, 0x1, PT ;  /* 0x000000010a00980c */ /* 0x010fe60003f05270 */
[C---:B------:R-:W-:Y:S01]  /*4fd0*/  @!P1 IMAD.HI.U32 R11, R8.reuse, R11, RZ ;  /* 0x0000000b080b9227 */ /* 0x040fe200078e00ff */
[----:B------:R-:W-:Y:S04]  /*4fe0*/  @!P1 SHF.R.U32.HI R14, RZ, R15, R14 ;  /* 0x0000000fff0e9219 */ /* 0x000fe8000001160e */
[----:B-----5:R-:W-:Y:S01]  /*4ff0*/  @!P1 SHF.R.U32.HI R9, RZ, R0, R11 ;  /* 0x00000000ff099219 */ /* 0x020fe2000001160b */
[----:B------:R-:W-:Y:S01]  /*5000*/  SYNCS.ARRIVE.TRANS64.RED.A1T0 RZ, [UR8], RZ ;  /* 0x000000ffffff79a7 */ /* 0x000fe20008100408 */
[----:B------:R-:W-:Y:S02]  /*5010*/  @!P1 SEL R14, R13, R14, !P2 ;  /* 0x0000000e0d0e9207 */ /* 0x000fe40005000000 */
[----:B------:R-:W-:Y:S01]  /*5020*/  @!P1 SEL R9, R8, R9, !P0 ;  /* 0x0000000908099207 */ /* 0x000fe20004000000 */
[----:B------:R-:W1:Y:S04]  /*5030*/  SYNCS.PHASECHK.TRANS64.TRYWAIT P5, [UR6+0xe8], R12 ;  /* 0x0000e80cff0075a7 */ /* 0x000e6800080a1106 */
[----:B------:R-:W-:Y:S02]  /*5040*/  @!P1 IMAD.IADD R0, R9, 0x1, -R14 ;  /* 0x0000000109009824 */ /* 0x000fe400078e0a0e */
[----:B------:R-:W-:Y:S02]  /*5050*/  @!P1 IMAD.IADD R9, R14, 0x1, -R9 ;  /* 0x000000010e099824 */ /* 0x000fe400078e0a09 */
[----:B------:R-:W-:Y:S02]  /*5060*/  @!P1 IMAD R13, R0, R3, R13 ;  /* 0x00000003000d9224 */ /* 0x000fe400078e020d */
[----:B------:R-:W-:Y:S01]  /*5070*/  @!P1 IMAD R8, R9, R10, R8 ;  /* 0x0000000a09089224 */ /* 0x000fe200078e0208 */
[----:B-1----:R-:W-:Y:S06]  /*5080*/  @!P5 BRA `(.L_x_101) ;  /* 0x0000005c009cd947 */ /* 0x002fec0003800000 */
.L_x_196:
[----:B-1----:R-:W-:Y:S01]  /*5090*/  @!P4 IADD3 R3, P0, PT, R32, 0x580, RZ ;  /* 0x000005802003c810 */ /* 0x002fe20007f1e0ff */
[----:B------:R-:W-:Y:S01]  /*50a0*/  VOTEU.ALL UP1, P4 ;  /* 0x0000000000ff7886 */ /* 0x000fe20002020000 */
[----:B------:R-:W-:Y:S01]  /*50b0*/  UMOV UR20, 0x0 ;  /* 0x0000000000147882 */ /* 0x000fe20000000000 */
[----:B------:R-:W-:Y:S01]  /*50c0*/  UMOV UR21, 0x10000000 ;  /* 0x1000000000157882 */ /* 0x000fe20000000000 */
[----:B------:R-:W-:Y:S01]  /*50d0*/  @!P4 R2UR UR9, R3 ;  /* 0x000000000309c2ca */ /* 0x000fe200000e0000 */
[----:B------:R-:W-:Y:S01]  /*50e0*/  @!P4 IMAD.X R0, RZ, RZ, R33, P0 ;  /* 0x000000ffff00c224 */ /* 0x000fe200000e0621 */
[----:B------:R-:W-:Y:S01]  /*50f0*/  @!UP1 UIADD3 UR10, UPT, UPT, UR26, 0x80, URZ ;  /* 0x000000801a0a9890 */ /* 0x000fe2000fffe0ff */
[----:B------:R-:W-:Y:S01]  /*5100*/  ISETP.NE.AND P0, PT, R30, 0x2, PT ;  /* 0x000000021e00780c */ /* 0x000fe20003f05270 */
[----:B------:R-:W-:Y:S01]  /*5110*/  UMOV UR11, UR27 ;  /* 0x0000001b000b7c82 */ /* 0x000fe20008000000 */
[----:B------:R-:W-:Y:S01]  /*5120*/  UMOV UR12, UR36 ;  /* 0x00000024000c7c82 */ /* 0x000fe20008000000 */
[----:B------:R-:W-:Y:S01]  /*5130*/  @!P4 R2UR UR8, R0 ;  /* 0x000000000008c2ca */ /* 0x000fe200000e0000 */
[----:B------:R-:W-:Y:S01]  /*5140*/  IMAD.IADD R20, R8, 0x1, R154 ;  /* 0x0000000108147824 */ /* 0x000fe200078e029a */
[----:B------:R-:W-:Y:S01]  /*5150*/  @P3 R2UR UR36, R28 ;  /* 0x000000001c2432ca */ /* 0x000fe200000e0000 */
[----:B------:R-:W-:Y:S01]  /*5160*/  IMAD.IADD R21, R13, 0x1, R156 ;  /* 0x000000010d157824 */ /* 0x000fe200078e029c */
[----:B------:R-:W-:Y:S02]  /*5170*/  SEL R0, RZ, 0x1, P0 ;  /* 0x00000001ff007807 */ /* 0x000fe40000000000 */
[----:B------:R-:W-:Y:S01]  /*5180*/  LOP3.LUT R31, R31, 0x1, RZ, 0x3c, !PT ;  /* 0x000000011f1f7812 */ /* 0x000fe200078e3cff */
[----:B------:R-:W-:Y:S01]  /*5190*/  IMAD.U32 R10, RZ, RZ, UR9 ;  /* 0x00000009ff0a7e24 */ /* 0x000fe2000f8e00ff */
[----:B------:R-:W-:Y:S01]  /*51a0*/  @!UP1 UIADD3 UR9, UPT, UPT, UR6, 0xd0, URZ ;  /* 0x000000d006099890 */ /* 0x000fe2000fffe0ff */
[----:B------:R-:W-:Y:S02]  /*51b0*/  LOP3.LUT R29, R29, R0, RZ, 0x3c, !PT ;  /* 0x000000001d1d7212 */ /* 0x000fe400078e3cff */
[----:B------:R-:W-:Y:S02]  /*51c0*/  SEL R30, R30, RZ, P0 ;  /* 0x000000ff1e1e7207 */ /* 0x000fe40000000000 */
[----:B------:R-:W-:Y:S01]  /*51d0*/  IMAD.U32 R11, RZ, RZ, UR8 ;  /* 0x00000008ff0b7e24 */ /* 0x000fe2000f8e00ff */
[----:B------:R-:W-:Y:S01]  /*51e0*/  @!P4 R2UR UR18, R10 ;  /* 0x000000000a12c2ca */ /* 0x000fe200000e0000 */
[----:B------:R-:W-:Y:S01]  /*51f0*/  @!UP1 UIADD3 UR8, UPT, UPT, UR6, 0x8400, URZ ;  /* 0x0000840006089890 */ /* 0x000fe2000fffe0ff */
[----:B------:R-:W-:Y:S02]  /*5200*/  VOTEU.ALL UP1, P4 ;  /* 0x0000000000ff7886 */ /* 0x000fe40002020000 */
[----:B------:R-:W-:Y:S11]  /*5210*/  @!P4 R2UR UR19, R11 ;  /* 0x000000000b13c2ca */ /* 0x000ff600000e0000 */
[----:B------:R-:W-:Y:S02]  /*5220*/  @!UPT UIADD3 URZ, UPT, UPT, URZ, URZ, URZ ;  /* 0x000000fffffff290 */ /* 0x000fe4000fffe0ff */
[----:B------:R4:W-:Y:S01]  /*5230*/  @!UP1 UTMALDG.3D [UR8], [UR18], desc[UR20] ;  /* 0x00001408120095b4 */ /* 0x0009e20008011000 */
[----:B------:R4:W-:Y:S01]  /*5240*/  @!P4 SYNCS.ARRIVE.TRANS64.RED.A0TR RZ, [UR6+0xd0], R23 ;  /* 0x0000d017ffffc9a7 */ /* 0x0009e20008300406 */
[----:B------:R-:W-:Y:S01]  /*5250*/  UPLOP3.LUT UP1, UPT, UPT, UPT, UPT, 0x80, 0x8 ;  /* 0x000000000008789c */ /* 0x000fe20003f2f070 */
[----:B------:R-:W-:Y:S01]  /*5260*/  SYNCS.ARRIVE.TRANS64.RED.A1T0 RZ, [UR7], RZ ;  /* 0x000000ffffff79a7 */ /* 0x000fe20008100407 */
[----:B------:R-:W-:Y:S09]  /*5270*/  @P3 BRA `(.L_x_102) ;  /* 0xfffffff000f03947 */ /* 0x000ff2000383ffff */
[----:B------:R-:W-:-:S04]  /*5280*/  SHF.L.U32 R3, R31, 0x1f, RZ ;  /* 0x0000001f1f037819 */ /* 0x000fc800000006ff */
[----:B------:R-:W1:Y:S02]  /*5290*/  SYNCS.PHASECHK.TRANS64.TRYWAIT P0, [UR6+0xd8], R3 ;  /* 0x0000d803ff0075a7 */ /* 0x000e640008001106 */
[----:B-1----:R-:W-:Y:S05]  /*52a0*/  @!P0 BRA `(.L_x_103) ;  /* 0x0000005c002c8947 */ /* 0x002fea0003800000 */
.L_x_198:
[----:B------:R-:W2:Y:S02]  /*52b0*/  SYNCS.PHASECHK.TRANS64.TRYWAIT P0, [UR6+0xe0], R3 ;  /* 0x0000e003ff0075a7 */ /* 0x000ea40008001106 */
[----:B--2---:R-:W-:Y:S05]  /*52c0*/  @!P0 BRA `(.L_x_104) ;  /* 0x0000005c003c8947 */ /* 0x004fea0003800000 */
.L_x_200:
[----:B-1----:R-:W-:-:S07]  /*52d0*/  MOV R0, UR6 ;  /* 0x0000000600007c02 */ /* 0x002fce0008000f00 */
.L_x_105:
[----:B-1----:R-:W-:-:S04]  /*52e0*/  SHF.L.U32 R3, R31, 0x1f, RZ ;  /* 0x0000001f1f037819 */ /* 0x002fc800000006ff */
[----:B------:R1:W2:Y:S03]  /*52f0*/  SYNCS.PHASECHK.TRANS64.TRYWAIT P0, [R0+URZ+0xe8], R3 ;  /* 0x0000e803000075a7 */ /* 0x0002a600080011ff */
[----:B--2---:R-:W-:Y:S05]  /*5300*/  @!P0 NANOSLEEP.SYNCS 0x989680 ;  /* 0x009896800000895d */ /* 0x004fea0003900000 */
[----:B------:R-:W2:Y:S02]  /*5310*/  @!P0 SYNCS.PHASECHK.TRANS64 P0, [R0+URZ+0xe8], R3 ;  /* 0x0000e803000085a7 */ /* 0x000ea400080010ff */
[----:B--2-4-:R-:W-:Y:S05]  /*5320*/  @P0 EXIT ;  /* 0x000000000000094d */ /* 0x014fea0003800000 */
[----:B------:R-:W-:Y:S05]  /*5330*/  BRA `(.L_x_105) ;  /* 0xfffffffc00e87947 */ /* 0x000fea000383ffff */
.L_x_92:
[----:B------:R-:W-:-:S06]  /*5340*/  UISETP.GE.AND UP1, UPT, UR10, 0x4, UPT ;  /* 0x000000040a00788c */ /* 0x000fcc000bf26270 */
[----:B------:R-:W-:-:S13]  /*5350*/  PLOP3.LUT P0, PT, PT, PT, UP1, 0x80, 0x8 ;  /* 0x000000000008781c */ /* 0x000fda0003f0f018 */
[----:B------:R-:W-:Y:S05]  /*5360*/  @!P0 EXIT ;  /* 0x000000000000894d */ /* 0x000fea0003800000 */
[----:B------:R-:W-:Y:S01]  /*5370*/  BAR.SYNC.DEFER_BLOCKING 0x6, 0xa0 ;  /* 0x0182800000007b1d */ /* 0x000fe20000010000 */
[C---:B------:R-:W-:Y:S01]  /*5380*/  IMAD.SHL.U32 R5, R170.reuse, 0x40, RZ ;  /* 0x00000040aa057824 */ /* 0x040fe200078e00ff */
[C---:B------:R-:W-:Y:S01]  /*5390*/  LOP3.LUT R161, R170.reuse, 0x1, RZ, 0xc0, !PT ;  /* 0x00000001aaa17812 */ /* 0x040fe200078ec0ff */
[C---:B------:R-:W-:Y:S02]  /*53a0*/  IMAD.U32 R2, R170.reuse, 0x10000, RZ ;  /* 0x00010000aa027824 */ /* 0x040fe400078e00ff */
[----:B------:R-:W-:Y:S02]  /*53b0*/  HFMA2 R167, -RZ, RZ, 0, 5.9604644775390625e-08 ;  /* 0x00000001ffa77431 */ /* 0x000fe400000001ff */
[----:B------:R-:W-:Y:S01]  /*53c0*/  IMAD.SHL.U32 R160, R170, 0x8, RZ ;  /* 0x00000008aaa07824 */ /* 0x000fe200078e00ff */
[----:B------:R-:W-:Y:S01]  /*53d0*/  UMOV UR48, 0x400 ;  /* 0x0000040000307882 */ /* 0x000fe20000000000 */
[----:B------:R-:W1:Y:S01]  /*53e0*/  LDC R159, c[0x0][0x370] ;  /* 0x0000dc00ff9f7b82 */ /* 0x000e620000000800 */
[----:B------:R-:W-:Y:S01]  /*53f0*/  ULEA UR48, UR37, UR48, 0x18 ;  /* 0x0000003025307291 */ /* 0x000fe2000f8ec0ff */
[----:B------:R-:W-:Y:S01]  /*5400*/  ISETP.NE.U32.AND P0, PT, R161, 0x1, PT ;  /* 0x00000001a100780c */ /* 0x000fe20003f05070 */
[----:B------:R-:W-:Y:S01]  /*5410*/  IMAD.MOV.U32 R169, RZ, RZ, 0x2 ;  /* 0x00000002ffa97424 */ /* 0x000fe200078e00ff */
[----:B------:R-:W-:Y:S01]  /*5420*/  LOP3.LUT R7, R5, 0x1c0, RZ, 0xc0, !PT ;  /* 0x000001c005077812 */ /* 0x000fe200078ec0ff */
[----:B------:R-:W-:Y:S01]  /*5430*/  UIADD3 UR4, UPT, UPT, UR48, 0x400, URZ ;  /* 0x0000040030047890 */ /* 0x000fe2000fffe0ff */
[----:B------:R-:W-:Y:S01]  /*5440*/  LOP3.LUT R2, R2, 0x600000, RZ, 0xc0, !PT ;  /* 0x0060000002027812 */ /* 0x000fe200078ec0ff */
[----:B------:R-:W-:Y:S01]  /*5450*/  IMAD.MOV.U32 R168, RZ, RZ, 0x4 ;  /* 0x00000004ffa87424 */ /* 0x000fe200078e00ff */
[----:B------:R-:W2:Y:S01]  /*5460*/  LDC R74, c[0x0][0xb0c] ;  /* 0x0002c300ff4a7b82 */ /* 0x000ea20000000800 */
[----:B------:R-:W-:Y:S01]  /*5470*/  R2P PR, R170, 0x6 ;  /* 0x00000006aa007804 */ /* 0x000fe20000000000 */
[----:B------:R-:W-:Y:S01]  /*5480*/  IMAD.MOV.U32 R79, RZ, RZ, RZ ;  /* 0x000000ffff4f7224 */ /* 0x000fe200078e00ff */
[----:B------:R-:W-:Y:S01]  /*5490*/  LOP3.LUT R160, R7, 0x38, R160, 0xf8, !PT ;  /* 0x0000003807a07812 */ /* 0x000fe200078ef8a0 */
[----:B------:R-:W-:Y:S01]  /*54a0*/  IMAD.MOV.U32 R166, RZ, RZ, RZ ;  /* 0x000000ffffa67224 */ /* 0x000fe200078e00ff */
[----:B------:R-:W-:Y:S01]  /*54b0*/  P2R R0, PR, RZ, 0x1 ;  /* 0x00000001ff007803 */ /* 0x000fe20000000000 */
[----:B------:R-:W-:Y:S01]  /*54c0*/  IMAD.MOV.U32 R173, RZ, RZ, RZ ;  /* 0x000000ffffad7224 */ /* 0x000fe200078e00ff */
[----:B------:R-:W-:Y:S01]  /*54d0*/  LOP3.LUT R160, R160, 0x1e00, R5, 0xf8, !PT ;  /* 0x00001e00a0a07812 */ /* 0x000fe200078ef805 */
[----:B------:R-:W3:Y:S01]  /*54e0*/  LDC R157, c[0x0][0xb20] ;  /* 0x0002c800ff9d7b82 */ /* 0x000ee20000000800 */
[----:B------:R-:W4:Y:S01]  /*54f0*/  LDS R3, [UR48+0x190] ;  /* 0x00019030ff037984 */ /* 0x000f220008000800 */
[----:B------:R-:W-:Y:S01]  /*5500*/  LOP3.LUT R170, R170, 0x60, RZ, 0xc0, !PT ;  /* 0x00000060aaaa7812 */ /* 0x000fe200078ec0ff */
[----:B------:R-:W-:Y:S01]  /*5510*/  IMAD.U32 R163, RZ, RZ, UR4 ;  /* 0x00000004ffa37e24 */ /* 0x000fe2000f8e00ff */
[----:B------:R-:W-:Y:S01]  /*5520*/  MOV R165, RZ ;  /* 0x000000ff00a57202 */ /* 0x000fe20000000f00 */
[----:B------:R-:W1:Y:S01]  /*5530*/  LDCU.64 UR52, c[0x0][0x348] ;  /* 0x00006900ff3477ac */ /* 0x000e620008000a00 */
[----:B------:R-:W-:-:S02]  /*5540*/  SEL R169, R169, 0xfffffffe, !P1 ;  /* 0xfffffffea9a97807 */ /* 0x000fc40004800000 */
[----:B------:R-:W1:Y:S01]  /*5550*/  LDC R73, c[0x0][0xb30] ;  /* 0x0002cc00ff497b82 */ /* 0x000e620000000800 */
[----:B------:R-:W-:Y:S01]  /*5560*/  SEL R168, R168, 0xfffffffc, !P2 ;  /* 0xfffffffca8a87807 */ /* 0x000fe20005000000 */
[----:B------:R-:W1:Y:S01]  /*5570*/  LDCU.64 UR38, c[0x0][0x888] ;  /* 0x00011100ff2677ac */ /* 0x000e620008000a00 */
[----:B------:R-:W1:Y:S05]  /*5580*/  LDCU.64 UR44, c[0x0][0x890] ;  /* 0x00011200ff2c77ac */ /* 0x000e6a0008000a00 */
[----:B------:R-:W1:Y:S01]  /*5590*/  LDC.64 R152, c[0x0][0xb10] ;  /* 0x0002c400ff987b82 */ /* 0x000e620000000a00 */
[----:B------:R-:W-:Y:S01]  /*55a0*/  UMOV UR50, URZ ;  /* 0x000000ff00327c82 */ /* 0x000fe20008000000 */
[----:B------:R-:W-:-:S06]  /*55b0*/  UMOV UR49, URZ ;  /* 0x000000ff00317c82 */ /* 0x000fcc0008000000 */
[----:B------:R-:W1:Y:S08]  /*55c0*/  LDC.64 R70, c[0x0][0xb18] ;  /* 0x0002c600ff467b82 */ /* 0x000e700000000a00 */
[----:B------:R-:W1:Y:S08]  /*55d0*/  LDC.64 R68, c[0x0][0xb28] ;  /* 0x0002ca00ff447b82 */ /* 0x000e700000000a00 */
[----:B------:R-:W1:Y:S01]  /*55e0*/  LDC.64 R150, c[0x0][0x8b0] ;  /* 0x00022c00ff967b82 */ /* 0x000e620000000a00 */
[----:B----4-:R-:W-:-:S07]  /*55f0*/  IMAD.IADD R2, R3, 0x1, R2 ;  /* 0x0000000103027824 */ /* 0x010fce00078e0202 */
[----:B------:R-:W4:Y:S08]  /*5600*/  LDC.64 R148, c[0x0][0x8a8] ;  /* 0x00022a00ff947b82 */ /* 0x000f300000000a00 */
[----:B--23--:R-:W1:Y:S02]  /*5610*/  LDC R158, c[0x0][0x374] ;  /* 0x0000dd00ff9e7b82 */ /* 0x00ce640000000800 */
.L_x_142:
[----:B------:R-:W-:Y:S02]  /*5620*/  LEA R0, R173, UR48, 0x3 ;  /* 0x00000030ad007c11 */ /* 0x000fe4000f8e18ff */
[----:B------:R-:W-:Y:S02]  /*5630*/  SHF.L.U32 R3, R165, 0x1f, RZ ;  /* 0x0000001fa5037819 */ /* 0x000fe400000006ff */
[----:B-1----:R-:W-:Y:S02]  /*5640*/  LEA R16, R173, UR48, 0x4 ;  /* 0x00000030ad107c11 */ /* 0x002fe4000f8e20ff */
[----:B------:R-:W2:Y:S02]  /*5650*/  SYNCS.PHASECHK.TRANS64.TRYWAIT P0, [R0+URZ+0x100], R3 ;  /* 0x00010003000075a7 */ /* 0x000ea400080011ff */
[----:B--2---:R-:W-:Y:S05]  /*5660*/  @!P0 BRA `(.L_x_106) ;  /* 0x00000058006c8947 */ /* 0x004fea0003800000 */
.L_x_201:
[----:B------:R-:W3:Y:S01]  /*5670*/  LDC.64 R14, c[0x0][0xb10] ;  /* 0x0002c400ff0e7b82 */ /* 0x000ee20000000a00 */
[----:B------:R-:W4:Y:S01]  /*5680*/  LDS.128 R16, [R16+0x170] ;  /* 0x0001700010107984 */ /* 0x000f220000000c00 */
[----:B-1----:R-:W-:Y:S01]  /*5690*/  ISETP.NE.AND P1, PT, R73, 0x1, PT ;  /* 0x000000014900780c */ /* 0x002fe20003f25270 */
[----:B--2---:R-:W-:Y:S01]  /*56a0*/  VIADD R0, R0, 0x110 ;  /* 0x0000011000007836 */ /* 0x004fe20000000000 */
[----:B------:R-:W-:Y:S04]  /*56b0*/  ISETP.GE.AND P0, PT, R72, 0x1, PT ;  /* 0x000000014800780c */ /* 0x000fe80003f06270 */
[----:B------:R-:W1:Y:S01]  /*56c0*/  LDC.64 R12, c[0x0][0xb18] ;  /* 0x0002c600ff0c7b82 */ /* 0x000e620000000a00 */
[----:B------:R-:W-:Y:S01]  /*56d0*/  PRMT R0, RZ, 0x654, R0 ;  /* 0x00000654ff007816 */ /* 0x000fe20000000000 */
[----:B------:R-:W-:Y:S01]  /*56e0*/  @!PT LDS RZ, [RZ] ;  /* 0x00000000fffff984 */ /* 0x000fe20000000800 */
[----:B------:R-:W-:Y:S01]  /*56f0*/  @!PT LDS RZ, [RZ] ;  /* 0x00000000fffff984 */ /* 0x000fe20000000800 */
[----:B------:R-:W-:Y:S01]  /*5700*/  @!PT LDS RZ, [RZ] ;  /* 0x00000000fffff984 */ /* 0x000fe20000000800 */
[----:B------:R-:W-:Y:S01]  /*5710*/  @!PT LDS RZ, [RZ] ;  /* 0x00000000fffff984 */ /* 0x000fe20000000800 */
[----:B------:R2:W-:Y:S06]  /*5720*/  MEMBAR.ALL.CTA ;  /* 0x0000000000007992 */ /* 0x0005ec0000008000 */
[----:B--2---:R-:W2:Y:S01]  /*5730*/  FENCE.VIEW.ASYNC.S ;  /* 0x00000000000073c6 */ /* 0x004ea20000000000 */
[----:B------:R-:W1:Y:S08]  /*5740*/  @!P1 LDC R11, c[0x0][0xb20] ;  /* 0x0002c800ff0b9b82 */ /* 0x000e700000000800 */
[----:B------:R-:W1:Y:S01]  /*5750*/  @!P1 LDC R10, c[0x0][0xb0c] ;  /* 0x0002c300ff0a9b82 */ /* 0x000e620000000800 */
[----:B--2---:R2:W-:Y:S01]  /*5760*/  SYNCS.ARRIVE.TRANS64.RED.A1T0 RZ, [R0+URZ], RZ ;  /* 0x000000ff00ff79a7 */ /* 0x0045e200081004ff */
[----:B----4-:R-:W-:Y:S04]  /*5770*/  LOP3.LUT P4, RZ, R18, 0x1, RZ, 0xc0, !PT ;  /* 0x0000000112ff7812 */ /* 0x010fe8000788c0ff */
[----:B------:R-:W-:Y:S09]  /*5780*/  P2R R171, PR, RZ, 0x10 ;  /* 0x00000010ffab7803 */ /* 0x000ff20000000000 */
[----:B------:R-:W-:Y:S02]  /*5790*/  @P4 MOV R77, R16 ;  /* 0x00000010004d4202 */ /* 0x000fe40000000f00 */
[----:B------:R-:W-:Y:S01]  /*57a0*/  @P4 LOP3.LUT R75, R17, 0xffff, RZ, 0xc0, !PT ;  /* 0x0000ffff114b4812 */ /* 0x000fe200078ec0ff */
[----:B--23--:R-:W-:Y:S06]  /*57b0*/  @!P0 BRA `(.L_x_107) ;  /* 0x0000000000a48947 */ /* 0x00cfec0003800000 */
[----:B------:R-:W-:Y:S01]  /*57c0*/  IMAD.HI.U32 R24, R158, R71, RZ ;  /* 0x000000479e187227 */ /* 0x000fe200078e00ff */
[----:B------:R-:W-:Y:S02]  /*57d0*/  ISETP.NE.AND P0, PT, R70, 0x1, PT ;  /* 0x000000014600780c */ /* 0x000fe40003f05270 */
[----:B------:R-:W-:Y:S01]  /*57e0*/  ISETP.NE.AND P2, PT, R72, 0x1, PT ;  /* 0x000000014800780c */ /* 0x000fe20003f45270 */
[-C--:B------:R-:W-:Y:S01]  /*57f0*/  IMAD.HI.U32 R22, R159, R152.reuse, RZ ;  /* 0x000000989f167227 */ /* 0x080fe200078e00ff */
[----:B------:R-:W-:Y:S02]  /*5800*/  SHF.R.U32.HI R23, RZ, R157, R24 ;  /* 0x0000009dff177219 */ /* 0x000fe40000011618 */
[----:B------:R-:W-:Y:S01]  /*5810*/  ISETP.NE.AND P3, PT, R74, 0x1, PT ;  /* 0x000000014a00780c */ /* 0x000fe20003f65270 */
[----:B------:R-:W-:Y:S01]  /*5820*/  IMAD.HI.U32 R28, R75, R71, RZ ;  /* 0x000000474b1c7227 */ /* 0x000fe200078e00ff */
[----:B------:R-:W-:Y:S02]  /*5830*/  SHF.R.U32.HI R22, RZ, R153, R22 ;  /* 0x00000099ff167219 */ /* 0x000fe40000011616 */
[----:B------:R-:W-:Y:S01]  /*5840*/  SEL R3, R158, R23, !P0 ;  /* 0x000000179e037207 */ /* 0x000fe20004000000 */
[----:B------:R-:W-:Y:S01]  /*5850*/  IMAD.HI.U32 R26, R77, R152, RZ ;  /* 0x000000984d1a7227 */ /* 0x000fe200078e00ff */
[----:B------:R-:W-:Y:S03]  /*5860*/  SEL R7, R159, R22, !P3 ;  /* 0x000000169f077207 */ /* 0x000fe60005800000 */
[-C--:B------:R-:W-:Y:S01]  /*5870*/  IMAD.HI.U32 R22, R3, R68.reuse, RZ ;  /* 0x0000004403167227 */ /* 0x080fe200078e00ff */
[----:B------:R-:W-:Y:S03]  /*5880*/  SHF.R.U32.HI R26, RZ, R153, R26 ;  /* 0x00000099ff1a7219 */ /* 0x000fe6000001161a */
[----:B------:R-:W-:Y:S01]  /*5890*/  IMAD.HI.U32 R24, R7, R68, RZ ;  /* 0x0000004407187227 */ /* 0x000fe200078e00ff */
[----:B------:R-:W-:Y:S02]  /*58a0*/  @P2 SHF.R.U32.HI R3, RZ, R69, R22 ;  /* 0x00000045ff032219 */ /* 0x000fe40000011616 */
[----:B------:R-:W-:Y:S02]  /*58b0*/  SHF.R.U32.HI R22, RZ, R157, R28 ;  /* 0x0000009dff167219 */ /* 0x000fe4000001161c */
[----:B------:R-:W-:Y:S01]  /*58c0*/  @P2 SHF.R.U32.HI R7, RZ, R69, R24 ;  /* 0x00000045ff072219 */ /* 0x000fe20000011618 */
[C---:B------:R-:W-:Y:S01]  /*58d0*/  IMAD R4, R72.reuse, R3, RZ ;  /* 0x0000000348047224 */ /* 0x040fe200078e02ff */
[----:B------:R-:W-:Y:S02]  /*58e0*/  SEL R5, R75, R22, !P0 ;  /* 0x000000164b057207 */ /* 0x000fe40004000000 */
[----:B------:R-:W-:Y:S01]  /*58f0*/  SEL R3, R77, R26, !P3 ;  /* 0x0000001a4d037207 */ /* 0x000fe20005800000 */
[----:B------:R-:W-:Y:S01]  /*5900*/  IMAD R6, R72, R7, RZ ;  /* 0x0000000748067224 */ /* 0x000fe200078e02ff */
[C---:B------:R-:W-:Y:S01]  /*5910*/  ISETP.GE.AND P0, PT, R5.reuse, R4, PT ;  /* 0x000000040500720c */ /* 0x040fe20003f06270 */
[----:B------:R-:W-:Y:S03]  /*5920*/  IMAD.HI.U32 R8, R5, R68, RZ ;  /* 0x0000004405087227 */ /* 0x000fe600078e00ff */
[----:B------:R-:W-:Y:S01]  /*5930*/  ISETP.GE.OR P0, PT, R3, R6, P0 ;  /* 0x000000060300720c */ /* 0x000fe20000706670 */
[----:B------:R-:W-:Y:S01]  /*5940*/  IMAD.MOV R6, RZ, RZ, -R3 ;  /* 0x000000ffff067224 */ /* 0x000fe200078e0a03 */
[-C--:B------:R-:W-:Y:S03]  /*5950*/  SHF.R.U32.HI R8, RZ, R69.reuse, R8 ;  /* 0x00000045ff087219 */ /* 0x080fe60000011608 */
[----:B------:R-:W-:Y:S01]  /*5960*/  IMAD R77, R74, R6, R77 ;  /* 0x000000064a4d7224 */ /* 0x000fe200078e024d */
[----:B------:R-:W-:Y:S05]  /*5970*/  SEL R9, R5, R8, !P2 ;  /* 0x0000000805097207 */ /* 0x000fea0005000000 */
[----:B------:R-:W-:Y:S02]  /*5980*/  IMAD.MOV R8, RZ, RZ, -R9 ;  /* 0x000000ffff087224 */ /* 0x000fe400078e0a09 */
[C---:B------:R-:W-:Y:S04]  /*5990*/  @!P0 IMAD.HI.U32 R4, R3.reuse, R68, RZ ;  /* 0x0000004403048227 */ /* 0x040fe800078e00ff */
[----:B------:R-:W-:Y:S01]  /*59a0*/  IMAD R8, R72, R8, R5 ;  /* 0x0000000848087224 */ /* 0x000fe200078e0205 */
[----:B------:R-:W-:Y:S04]  /*59b0*/  @!P0 SHF.R.U32.HI R4, RZ, R69, R4 ;  /* 0x00000045ff048219 */ /* 0x000fe80000011604 */
[----:B------:R-:W-:Y:S02]  /*59c0*/  @!P0 SEL R0, R3, R4, !P2 ;  /* 0x0000000403008207 */ /* 0x000fe40005000000 */
[----:B------:R-:W-:Y:S02]  /*59d0*/  IADD3 R4, PT, PT, -R5, RZ, RZ ;  /* 0x000000ff05047210 */ /* 0x000fe40007ffe1ff */
[----:B------:R-:W-:Y:S01]  /*59e0*/  @!P0 IADD3 R9, PT, PT, R9, -R0, RZ ;  /* 0x8000000009098210 */ /* 0x000fe20007ffe0ff */
[----:B------:R-:W-:Y:S02]  /*59f0*/  @!P0 IMAD R0, R7, R8, R0 ;  /* 0x0000000807008224 */ /* 0x000fe400078e0200 */
[----:B------:R-:W-:Y:S02]  /*5a00*/  IMAD R75, R70, R4, R75 ;  /* 0x00000004464b7224 */ /* 0x000fe400078e024b */
[----:B------:R-:W-:Y:S02]  /*5a10*/  @!P0 IMAD R5, R9, R72, R3 ;  /* 0x0000004809058224 */ /* 0x000fe400078e0203 */
[----:B------:R-:W-:Y:S04]  /*5a20*/  @!P0 IMAD.MOV.U32 R3, RZ, RZ, R0 ;  /* 0x000000ffff038224 */ /* 0x000fe800078e0000 */
[----:B------:R-:W-:Y:S02]  /*5a30*/  IMAD R77, R3, R74, R77 ;  /* 0x0000004a034d7224 */ /* 0x000fe400078e024d */
[----:B------:R-:W-:Y:S07]  /*5a40*/  IMAD R75, R5, R70, R75 ;  /* 0x00000046054b7224 */ /* 0x000fee00078e024b */
.L_x_107:
[----:B-1----:R-:W-:Y:S01]  /*5a50*/  @!P1 ISETP.NE.AND P0, PT, R12, 0x1, PT ;  /* 0x000000010c00980c */ /* 0x002fe20003f05270 */
[----:B------:R-:W-:Y:S01]  /*5a60*/  @!P1 IMAD.HI.U32 R4, R75, R13, RZ ;  /* 0x0000000d4b049227 */ /* 0x000fe200078e00ff */
[----:B------:R-:W-:Y:S01]  /*5a70*/  R2UR UR42, R21 ;  /* 0x00000000152a72ca */ /* 0x000fe200000e0000 */
[----:B------:R-:W-:Y:S01]  /*5a80*/  BSSY.RECONVERGENT B6, `(.L_x_108) ;  /* 0x0000031000067945 */ /* 0x000fe20003800200 */
[----:B------:R-:W-:Y:S01]  /*5a90*/  R2UR UR41, R20 ;  /* 0x00000000142972ca */ /* 0x000fe200000e0000 */
[----:B------:R-:W-:Y:S01]  /*5aa0*/  @!P1 IMAD.HI.U32 R0, R77, R14, RZ ;  /* 0x0000000e4d009227 */ /* 0x000fe200078e00ff */
[----:B------:R-:W-:Y:S02]  /*5ab0*/  @!P1 SHF.R.U32.HI R4, RZ, R11, R4 ;  /* 0x0000000bff049219 */ /* 0x000fe40000011604 */
[----:B------:R-:W-:Y:S01]  /*5ac0*/  @!P1 ISETP.NE.AND P2, PT, R10, 0x1, PT ;  /* 0x000000010a00980c */ /* 0x000fe20003f45270 */
[----:B------:R-:W-:Y:S01]  /*5ad0*/  VIADD R173, R173, 0x1 ;  /* 0x00000001adad7836 */ /* 0x000fe20000000000 */
[----:B------:R-:W-:Y:S02]  /*5ae0*/  @!P1 SEL R3, R75, R4, !P0 ;  /* 0x000000044b039207 */ /* 0x000fe40004000000 */
[----:B------:R-:W-:Y:S02]  /*5af0*/  @!P1 SHF.R.U32.HI R0, RZ, R15, R0 ;  /* 0x0000000fff009219 */ /* 0x000fe40000011600 */
[----:B------:R-:W-:Y:S01]  /*5b00*/  LOP3.LUT P0, RZ, R163, 0x3f0, RZ, 0xc0, !PT ;  /* 0x000003f0a3ff7812 */ /* 0x000fe2000780c0ff */
[----:B------:R-:W-:Y:S01]  /*5b10*/  USHF.L.U32 UR42, UR42, 0x7, URZ ;  /* 0x000000072a2a7899 */ /* 0x000fe200080006ff */
[----:B------:R-:W-:Y:S01]  /*5b20*/  @!P1 SEL R4, R77, R0, !P2 ;  /* 0x000000004d049207 */ /* 0x000fe20005000000 */
[----:B------:R-:W-:Y:S01]  /*5b30*/  UIMAD UR41, UR41, 0xc0, URZ ;  /* 0x000000c0292978a4 */ /* 0x000fe2000f8e02ff */
[----:B------:R-:W-:Y:S03]  /*5b40*/  @P4 SHF.R.U32.HI R164, RZ, 0x10, R17 ;  /* 0x00000010ffa44819 */ /* 0x000fe60000011611 */
[----:B------:R-:W-:Y:S02]  /*5b50*/  @!P1 IMAD.IADD R0, R3, 0x1, -R4 ;  /* 0x0000000103009824 */ /* 0x000fe400078e0a04 */
[----:B------:R-:W-:Y:S02]  /*5b60*/  @!P1 IMAD.IADD R3, R4, 0x1, -R3 ;  /* 0x0000000104039824 */ /* 0x000fe400078e0a03 */
[----:B------:R-:W-:Y:S02]  /*5b70*/  @!P1 IMAD R77, R0, R10, R77 ;  /* 0x0000000a004d9224 */ /* 0x000fe400078e024d */
[----:B------:R-:W-:Y:S01]  /*5b80*/  @!P1 IMAD R75, R3, R12, R75 ;  /* 0x0000000c034b9224 */ /* 0x000fe200078e024b */
[----:B------:R-:W-:Y:S06]  /*5b90*/  @!P0 BRA `(.L_x_109) ;  /* 0x00000000007c8947 */ /* 0x000fec0003800000 */
[----:B------:R-:W1:Y:S01]  /*5ba0*/  LDCU.64 UR8, c[0x4][0x80] ;  /* 0x01001000ff0877ac */ /* 0x000e620008000a00 */
[----:B------:R-:W-:Y:S01]  /*5bb0*/  MOV R16, 0x0 ;  /* 0x0000000000107802 */ /* 0x000fe20000000f00 */
[----:B------:R-:W-:Y:S02]  /*5bc0*/  HFMA2 R12, -RZ, RZ, 0, 5.9604644775390625e-08 ;  /* 0x00000001ff0c7431 */ /* 0x000fe400000001ff */
[----:B------:R-:W-:Y:S01]  /*5bd0*/  IMAD.MOV.U32 R8, RZ, RZ, 0x70 ;  /* 0x00000070ff087424 */ /* 0x000fe200078e00ff */
[----:B------:R2:W3:Y:S01]  /*5be0*/  LDC.64 R14, c[0x4][R16] ;  /* 0x01000000100e7b82 */ /* 0x0004e20000000a00 */
[----:B------:R-:W4:Y:S01]  /*5bf0*/  LDCU.64 UR6, c[0x4][0x88] ;  /* 0x01001100ff0677ac */ /* 0x000f220008000a00 */
[----:B------:R-:W-:Y:S01]  /*5c00*/  IMAD.MOV.U32 R13, RZ, RZ, RZ ;  /* 0x000000ffff0d7224 */ /* 0x000fe200078e00ff */
[----:B------:R-:W2:Y:S01]  /*5c10*/  LDCU.64 UR4, c[0x4][0x8] ;  /* 0x01000100ff0477ac */ /* 0x000ea20008000a00 */
[----:B-1----:R-:W-:Y:S01]  /*5c20*/  MOV R5, UR9 ;  /* 0x0000000900057c02 */ /* 0x002fe20008000f00 */
[----:B------:R-:W-:Y:S01]  /*5c30*/  IMAD.U32 R4, RZ, RZ, UR8 ;  /* 0x00000008ff047e24 */ /* 0x000fe2000f8e00ff */
[----:B----4-:R-:W-:Y:S01]  /*5c40*/  MOV R7, UR7 ;  /* 0x0000000700077c02 */ /* 0x010fe20008000f00 */
[----:B------:R-:W-:Y:S01]  /*5c50*/  IMAD.U32 R6, RZ, RZ, UR6 ;  /* 0x00000006ff067e24 */ /* 0x000fe2000f8e00ff */
[----:B--2---:R-:W-:Y:S01]  /*5c60*/  MOV R11, UR5 ;  /* 0x00000005000b7c02 */ /* 0x004fe20008000f00 */
[----:B------:R-:W-:Y:S02]  /*5c70*/  IMAD.U32 R10, RZ, RZ, UR4 ;  /* 0x00000004ff0a7e24 */ /* 0x000fe4000f8e00ff */
[----:B------:R-:W-:Y:S07]  /*5c80*/  LEPC R20, `(.L_x_110) ;  /* 0x000000001014794e */ /* 0x000fee0000000000 */
[----:B---3-5:R-:W-:Y:S05]  /*5c90*/  CALL.ABS.NOINC R14 ;  /* 0x000000000e007343 */ /* 0x028fea0003c00000 */
.L_x_110:
[----:B------:R-:W1:Y:S01]  /*5ca0*/  LDCU.64 UR8, c[0x4][0x80] ;  /* 0x01001000ff0877ac */ /* 0x000e620008000a00 */
[----:B------:R-:W2:Y:S01]  /*5cb0*/  LDC.64 R16, c[0x4][R16] ;  /* 0x0100000010107b82 */ /* 0x000ea20000000a00 */
[----:B------:R-:W-:Y:S02]  /*5cc0*/  HFMA2 R12, -RZ, RZ, 0, 5.9604644775390625e-08 ;  /* 0x00000001ff0c7431 */ /* 0x000fe400000001ff */
[----:B------:R-:W-:Y:S02]  /*5cd0*/  IMAD.MOV.U32 R8, RZ, RZ, 0x70 ;  /* 0x00000070ff087424 */ /* 0x000fe400078e00ff */
[----:B------:R-:W-:Y:S01]  /*5ce0*/  IMAD.MOV.U32 R13, RZ, RZ, RZ ;  /* 0x000000ffff0d7224 */ /* 0x000fe200078e00ff */
[----:B------:R-:W3:Y:S01]  /*5cf0*/  LDCU.64 UR6, c[0x4][0x88] ;  /* 0x01001100ff0677ac */ /* 0x000ee20008000a00 */
[----:B------:R-:W4:Y:S01]  /*5d00*/  LDCU.64 UR4, c[0x4][0x8] ;  /* 0x01000100ff0477ac */ /* 0x000f220008000a00 */
[----:B-1----:R-:W-:Y:S02]  /*5d10*/  MOV R4, UR8 ;  /* 0x0000000800047c02 */ /* 0x002fe40008000f00 */
[----:B------:R-:W-:Y:S02]  /*5d20*/  MOV R5, UR9 ;  /* 0x0000000900057c02 */ /* 0x000fe40008000f00 */
[----:B---3--:R-:W-:Y:S01]  /*5d30*/  MOV R7, UR7 ;  /* 0x0000000700077c02 */ /* 0x008fe20008000f00 */
[----:B------:R-:W-:Y:S01]  /*5d40*/  IMAD.U32 R6, RZ, RZ, UR6 ;  /* 0x00000006ff067e24 */ /* 0x000fe2000f8e00ff */
[----:B----4-:R-:W-:Y:S01]  /*5d50*/  MOV R11, UR5 ;  /* 0x00000005000b7c02 */ /* 0x010fe20008000f00 */
[----:B------:R-:W-:Y:S02]  /*5d60*/  IMAD.U32 R10, RZ, RZ, UR4 ;  /* 0x00000004ff0a7e24 */ /* 0x000fe4000f8e00ff */
[----:B------:R-:W-:Y:S07]  /*5d70*/  LEPC R20, `(.L_x_109) ;  /* 0x000000001014794e */ /* 0x000fee0000000000 */
[----:B--2---:R-:W-:Y:S05]  /*5d80*/  CALL.ABS.NOINC R16 ;  /* 0x0000000010007343 */ /* 0x004fea0003c00000 */
.L_x_109:
[----:B------:R-:W-:Y:S05]  /*5d90*/  BSYNC.RECONVERGENT B6 ;  /* 0x0000000000067941 */ /* 0x000fea0003800200 */
.L_x_108:
[----:B------:R-:W-:Y:S01]  /*5da0*/  ISETP.NE.U32.AND P4, PT, R150, RZ, PT ;  /* 0x000000ff9600720c */ /* 0x000fe20003f85070 */
[----:B------:R-:W-:Y:S01]  /*5db0*/  UISETP.NE.AND UP2, UPT, UR51, URZ, UPT ;  /* 0x000000ff3300728c */ /* 0x000fe2000bf45270 */
[----:B------:R-:W-:Y:S01]  /*5dc0*/  ISETP.NE.U32.AND P2, PT, RZ, UR38, PT ;  /* 0x00000026ff007c0c */ /* 0x000fe2000bf45070 */
[----:B------:R-:W-:Y:S01]  /*5dd0*/  UISETP.NE.U32.AND UP1, UPT, UR44, URZ, UPT ;  /* 0x000000ff2c00728c */ /* 0x000fe2000bf25070 */
[----:B------:R-:W-:Y:S01]  /*5de0*/  ISETP.NE.AND.EX P4, PT, R151, RZ, PT, P4 ;  /* 0x000000ff9700720c */ /* 0x000fe20003f85340 */
[----:B------:R-:W-:Y:S01]  /*5df0*/  UPLOP3.LUT UP0, UPT, UPT, UPT, UPT, 0x40, 0x4 ;  /* 0x000000000004789c */ /* 0x000fe20003f0e870 */
[----:B------:R-:W-:Y:S01]  /*5e00*/  ISETP.NE.AND.EX P2, PT, RZ, UR39, PT, P2 ;  /* 0x00000027ff007c0c */ /* 0x000fe2000bf45320 */
[----:B------:R-:W-:Y:S01]  /*5e10*/  UISETP.NE.AND.EX UP1, UPT, UR45, URZ, UPT, UP1 ;  /* 0x000000ff2d00728c */ /* 0x000fe2000bf25310 */
[----:B------:R-:W-:Y:S04]  /*5e20*/  PLOP3.LUT P1, PT, PT, PT, UP2, 0x80, 0x8 ;  /* 0x000000000008781c */ /* 0x000fe80003f2f028 */
[----:B------:R-:W-:Y:S06]  /*5e30*/  @UP2 UPLOP3.LUT UP0, UPT, UPT, UPT, UP1, 0x80, 0x8 ;  /* 0x000000000008289c */ /* 0x000fec0003f0f010 */
[----:B------:R-:W-:Y:S01]  /*5e40*/  PLOP3.LUT P0, PT, PT, PT, UP0, 0x80, 0x8 ;  /* 0x000000000008781c */ /* 0x000fe20003f0f008 */
[----:B------:R-:W-:Y:S01]  /*5e50*/  @!UPT UIADD3 URZ, UPT, UPT, URZ, URZ, URZ ;  /* 0x000000fffffff290 */ /* 0x000fe2000fffe0ff */
[----:B------:R-:W-:Y:S11]  /*5e60*/  BRA.U !UP1, `(.L_x_111) ;  /* 0x0000000109387547 */ /* 0x000ff6000b800000 */
[----:B------:R-:W-:Y:S01]  /*5e70*/  UISETP.NE.U32.AND UP0, UPT, UR38, URZ, UPT ;  /* 0x000000ff2600728c */ /* 0x000fe2000bf05070 */
[----:B------:R-:W-:Y:S02]  /*5e80*/  HFMA2 R0, -RZ, RZ, 0, 5.9604644775390625e-08 ;  /* 0x00000001ff007431 */ /* 0x000fe400000001ff */
[----:B------:R-:W-:Y:S01]  /*5e90*/  IMAD.MOV.U32 R155, RZ, RZ, 0x1 ;  /* 0x00000001ff9b7424 */ /* 0x000fe200078e00ff */
[----:B------:R-:W-:Y:S06]  /*5ea0*/  UISETP.NE.AND.EX UP0, UPT, UR39, URZ, UPT, UP0 ;  /* 0x000000ff2700728c */ /* 0x000fec000bf05300 */
        /* <DEDUP_REMOVED lines=9> */
[----:B-12---:R-:W-:Y:S02]  /*5f40*/  @!P3 IMAD.U32 R81, RZ, RZ, UR4 ;  /* 0x00000004ff51be24 */ /* 0x006fe4000f8e00ff */
.L_x_111:
[----:B------:R-:W-:Y:S05]  /*5f50*/  @!P4 BRA `(.L_x_112) ;  /* 0x000000000020c947 */ /* 0x000fea0003800000 */
[----:B------:R-:W-:Y:S04]  /*5f60*/  ISETP.NE.U32.AND P3, PT, R148, RZ, PT ;  /* 0x000000ff9400720c */ /* 0x000fe80003f65070 */
[----:B------:R-:W-:Y:S11]  /*5f70*/  ISETP.NE.AND.EX P3, PT, R149, RZ, PT, P3 ;  /* 0x000000ff9500720c */ /* 0x000ff60003f65330 */
[----:B------:R-:W-:Y:S02]  /*5f80*/  @!UPT UIADD3 URZ, UPT, UPT, URZ, URZ, URZ ;  /* 0x000000fffffff290 */ /* 0x000fe4000fffe0ff */
[----:B------:R-:W1:Y:S01]  /*5f90*/  @P3 LDC.64 R4, c[0x0][0x8a8] ;  /* 0x00022a00ff043b82 */ /* 0x000e620000000a00 */
[----:B------:R-:W-:Y:S04]  /*5fa0*/  @P3 IMAD R0, R150, UR36, RZ ;  /* 0x0000002496003c24 */ /* 0x000fe8000f8e02ff */
[----:B-1----:R-:W-:Y:S05]  /*5fb0*/  @P3 IMAD.WIDE R4, R0, 0x4, R4 ;  /* 0x0000000400043825 */ /* 0x002fea00078e0204 */
[----:B-----5:R1:W5:Y:S02]  /*5fc0*/  @P3 LDG.E R76, desc[UR46][R4.64] ;  /* 0x0000002e044c3981 */ /* 0x020364000c1e1900 */
[----:B-1----:R-:W2:Y:S02]  /*5fd0*/  @!P3 LDC R76, c[0x0][0x8a0] ;  /* 0x00022800ff4cbb82 */ /* 0x002ea40000000800 */
.L_x_112:
[----:B-----5:R-:W-:Y:S01]  /*5fe0*/  FSETP.NEU.AND P3, PT, R81, RZ, PT ;  /* 0x000000ff5100720b */ /* 0x020fe20003f6d000 */
[----:B------:R-:W-:Y:S01]  /*5ff0*/  IMAD.SHL.U32 R178, R160, 0x2, RZ ;  /* 0x00000002a0b27824 */ /* 0x000fe200078e00ff */
[----:B------:R-:W-:Y:S01]  /*6000*/  SEL R4, RZ, 0xffffffff, P2 ;  /* 0xffffffffff047807 */ /* 0x000fe20001000000 */
[----:B------:R-:W-:Y:S01]  /*6010*/  IMAD.SHL.U32 R108, R168, 0x10, RZ ;  /* 0x00000010a86c7824 */ /* 0x000fe200078e00ff */
[----:B------:R-:W-:Y:S01]  /*6020*/  @P1 LOP3.LUT P2, RZ, R155, 0xff, RZ, 0xc0, !PT ;  /* 0x000000ff9bff1812 */ /* 0x000fe2000784c0ff */
[----:B------:R-:W-:Y:S01]  /*6030*/  VIADD R87, R178, UR48 ;  /* 0x00000030b2577c36 */ /* 0x000fe20008000000 */
[----:B------:R-:W-:Y:S01]  /*6040*/  @P1 SEL R3, RZ, 0xffffffff, P3 ;  /* 0xffffffffff031807 */ /* 0x000fe20001800000 */
[----:B------:R-:W-:Y:S01]  /*6050*/  IMAD.SHL.U32 R110, R169, 0x10, RZ ;  /* 0x00000010a96e7824 */ /* 0x000fe200078e00ff */
[----:B------:R-:W-:Y:S01]  /*6060*/  LOP3.LUT R167, R167, 0x1, RZ, 0x3c, !PT ;  /* 0x00000001a7a77812 */ /* 0x000fe200078e3cff */
[----:B------:R-:W-:Y:S01]  /*6070*/  IMAD.IADD R175, R87, 0x1, R108 ;  /* 0x0000000157af7824 */ /* 0x000fe200078e026c */
[----:B------:R-:W-:Y:S01]  /*6080*/  @P0 SEL R3, R4, R3, !P2 ;  /* 0x0000000304030207 */ /* 0x000fe20005000000 */
[----:B------:R-:W-:Y:S01]  /*6090*/  BSSY B1, `(.L_x_113) ;  /* 0x000004f000017945 */ /* 0x000fe20003800000 */
[----:B------:R-:W-:Y:S01]  /*60a0*/  LEA R179, R79, UR48, 0x3 ;  /* 0x000000304fb37c11 */ /* 0x000fe2000f8e18ff */
[----:B------:R-:W-:Y:S01]  /*60b0*/  IMAD.MOV.U32 R111, RZ, RZ, 0x1 ;  /* 0x00000001ff6f7424 */ /* 0x000fe200078e00ff */
[----:B------:R-:W-:Y:S01]  /*60c0*/  @P1 LOP3.LUT R3, R3, 0x1, RZ, 0xc0, !PT ;  /* 0x0000000103031812 */ /* 0x000fe200078ec0ff */
[----:B------:R-:W-:Y:S01]  /*60d0*/  IMAD R78, R79, 0xc0, R2 ;  /* 0x000000c04f4e7824 */ /* 0x000fe200078e0202 */
[----:B------:R-:W-:Y:S01]  /*60e0*/  SHF.L.U32 R0, R166, 0x1f, RZ ;  /* 0x0000001fa6007819 */ /* 0x000fe200000006ff */
[----:B------:R-:W-:Y:S01]  /*60f0*/  IMAD.MOV.U32 R109, RZ, RZ, RZ ;  /* 0x000000ffff6d7224 */ /* 0x000fe200078e00ff */
[----:B------:R-:W-:Y:S02]  /*6100*/  ISETP.NE.U32.OR P5, PT, R3, 0x1, !P1 ;  /* 0x000000010300780c */ /* 0x000fe40004fa5470 */
[----:B------:R-:W-:Y:S02]  /*6110*/  CS2R R146, SRZ ;  /* 0x0000000000927805 */ /* 0x000fe4000001ff00 */
[----:B------:R-:W-:Y:S02]  /*6120*/  PLOP3.LUT P2, PT, PT, PT, UP1, 0x80, 0x8 ;  /* 0x000000000008781c */ /* 0x000fe40003f4f018 */
[----:B------:R-:W-:Y:S02]  /*6130*/  CS2R R144, SRZ ;  /* 0x0000000000907805 */ /* 0x000fe4000001ff00 */
[----:B------:R-:W-:Y:S02]  /*6140*/  SEL R3, RZ, 0xffffffff, P3 ;  /* 0xffffffffff037807 */ /* 0x000fe40001800000 */
[----:B------:R-:W-:Y:S02]  /*6150*/  CS2R R138, SRZ ;  /* 0x00000000008a7805 */ /* 0x000fe4000001ff00 */
[----:B------:R-:W-:Y:S02]  /*6160*/  LOP3.LUT P3, R172, R155, 0xff, RZ, 0xc0, !PT ;  /* 0x000000ff9bac7812 */ /* 0x000fe4000786c0ff */
[----:B------:R-:W-:Y:S02]  /*6170*/  CS2R R136, SRZ ;  /* 0x0000000000887805 */ /* 0x000fe4000001ff00 */
[----:B------:R-:W-:Y:S02]  /*6180*/  P2R R176, PR, RZ, 0x20 ;  /* 0x00000020ffb07803 */ /* 0x000fe40000000000 */
[----:B------:R-:W-:Y:S02]  /*6190*/  CS2R R130, SRZ ;  /* 0x0000000000827805 */ /* 0x000fe4000001ff00 */
[----:B------:R-:W-:Y:S02]  /*61a0*/  CS2R R128, SRZ ;  /* 0x0000000000807805 */ /* 0x000fe4000001ff00 */
[----:B------:R-:W-:Y:S02]  /*61b0*/  CS2R R122, SRZ ;  /* 0x00000000007a7805 */ /* 0x000fe4000001ff00 */
[----:B------:R-:W-:Y:S02]  /*61c0*/  CS2R R120, SRZ ;  /* 0x0000000000787805 */ /* 0x000fe4000001ff00 */
[----:B------:R-:W-:Y:S02]  /*61d0*/  @P5 SHF.L.U32 R5, R167, 0x1f, RZ ;  /* 0x0000001fa7055819 */ /* 0x000fe400000006ff */
[----:B------:R-:W-:Y:S02]  /*61e0*/  CS2R R114, SRZ ;  /* 0x0000000000727805 */ /* 0x000fe4000001ff00 */
[----:B------:R-:W-:Y:S02]  /*61f0*/  @P2 SEL R3, R4, R3, !P3 ;  /* 0x0000000304032207 */ /* 0x000fe40005800000 */
[----:B------:R-:W-:Y:S01]  /*6200*/  CS2R R112, SRZ ;  /* 0x0000000000707805 */ /* 0x000fe2000001ff00 */
[----:B------:R-:W1:Y:S01]  /*6210*/  @P5 SYNCS.PHASECHK.TRANS64.TRYWAIT P1, [UR48+0xc0], R5 ;  /* 0x0000c005ff0055a7 */ /* 0x000e620008021130 */
[----:B------:R-:W-:Y:S02]  /*6220*/  CS2R R106, SRZ ;  /* 0x00000000006a7805 */ /* 0x000fe4000001ff00 */
[----:B------:R-:W-:Y:S02]  /*6230*/  LOP3.LUT R3, R3, 0x1, RZ, 0xc0, !PT ;  /* 0x0000000103037812 */ /* 0x000fe400078ec0ff */
[----:B------:R-:W-:Y:S02]  /*6240*/  CS2R R104, SRZ ;  /* 0x0000000000687805 */ /* 0x000fe4000001ff00 */
[----:B------:R-:W-:Y:S02]  /*6250*/  CS2R R98, SRZ ;  /* 0x0000000000627805 */ /* 0x000fe4000001ff00 */
[----:B------:R-:W-:Y:S02]  /*6260*/  CS2R R96, SRZ ;  /* 0x0000000000607805 */ /* 0x000fe4000001ff00 */
[----:B------:R-:W-:Y:S02]  /*6270*/  ISETP.NE.U32.AND P4, PT, R3, 0x1, PT ;  /* 0x000000010300780c */ /* 0x000fe40003f85070 */
[----:B------:R-:W-:Y:S02]  /*6280*/  CS2R R90, SRZ ;  /* 0x00000000005a7805 */ /* 0x000fe4000001ff00 */
[----:B------:R-:W-:Y:S01]  /*6290*/  CS2R R88, SRZ ;  /* 0x0000000000587805 */ /* 0x000fe2000001ff00 */
[----:B------:R-:W-:Y:S01]  /*62a0*/  IMAD.IADD R177, R87, 0x1, R110 ;  /* 0x0000000157b17824 */ /* 0x000fe200078e026e */
[----:B------:R-:W-:Y:S01]  /*62b0*/  P2R R116, PR, RZ, 0x10 ;  /* 0x00000010ff747803 */ /* 0x000fe20000000000 */
[----:B------:R-:W-:Y:S01]  /*62c0*/  IMAD.IADD R174, R110, 0x1, R175 ;  /* 0x000000016eae7824 */ /* 0x000fe200078e02af */
[----:B------:R3:W4:Y:S01]  /*62d0*/  SYNCS.PHASECHK.TRANS64.TRYWAIT P0, [R179+URZ+0x120], R0 ;  /* 0x00012000b30075a7 */ /* 0x00072200080011ff */
[----:B-1----:R-:W-:Y:S01]  /*62e0*/  @P5 SEL R111, RZ, 0x1, !P1 ;  /* 0x00000001ff6f5807 */ /* 0x002fe20004800000 */
[----:B---3--:R-:W-:Y:S06]  /*62f0*/  @!P5 BRA `(.L_x_114) ;  /* 0x0000000000a0d947 */ /* 0x008fec0003800000 */
[----:B------:R-:W-:Y:S01]  /*6300*/  @P4 IMAD.MOV.U32 R4, RZ, RZ, -0x10 ;  /* 0xfffffff0ff044424 */ /* 0x000fe200078e00ff */
[----:B------:R-:W-:Y:S01]  /*6310*/  ISETP.NE.AND P1, PT, R111, RZ, PT ;  /* 0x000000ff6f00720c */ /* 0x000fe20003f25270 */
[----:B------:R-:W-:Y:S01]  /*6320*/  BSSY B0, `(.L_x_115) ;  /* 0x0000010000007945 */ /* 0x000fe20003800000 */
[----:B------:R-:W-:Y:S02]  /*6330*/  ISETP.NE.U32.AND P5, PT, R161, 0x1, PT ;  /* 0x00000001a100780c */ /* 0x000fe40003fa5070 */
[----:B------:R-:W-:Y:S02]  /*6340*/  CS2R R98, SRZ ;  /* 0x0000000000627805 */ /* 0x000fe4000001ff00 */
[----:B------:R-:W-:Y:S02]  /*6350*/  CS2R R96, SRZ ;  /* 0x0000000000607805 */ /* 0x000fe4000001ff00 */
[----:B------:R-:W-:Y:S02]  /*6360*/  CS2R R114, SRZ ;  /* 0x0000000000727805 */ /* 0x000fe4000001ff00 */
[----:B------:R-:W-:Y:S02]  /*6370*/  @P4 SEL R4, R4, 0x10, !P5 ;  /* 0x0000001004044807 */ /* 0x000fe40006800000 */
[----:B------:R-:W-:Y:S02]  /*6380*/  CS2R R112, SRZ ;  /* 0x0000000000707805 */ /* 0x000fe4000001ff00 */
[----:B------:R-:W-:Y:S02]  /*6390*/  CS2R R130, SRZ ;  /* 0x0000000000827805 */ /* 0x000fe4000001ff00 */
[----:B------:R-:W-:Y:S01]  /*63a0*/  CS2R R128, SRZ ;  /* 0x0000000000807805 */ /* 0x000fe2000001ff00 */
[----:B------:R-:W-:Y:S02]  /*63b0*/  @P4 IMAD.IADD R8, R87, 0x1, R4 ;  /* 0x0000000157084824 */ /* 0x000fe400078e0204 */
[C---:B------:R-:W-:Y:S02]  /*63c0*/  @P4 IMAD.IADD R7, R4.reuse, 0x1, R177 ;  /* 0x0000000104074824 */ /* 0x040fe400078e02b1 */
[----:B------:R-:W-:Y:S01]  /*63d0*/  @P4 IMAD.IADD R5, R4, 0x1, R175 ;  /* 0x0000000104054824 */ /* 0x000fe200078e02af */
[----:B------:R-:W-:Y:S06]  /*63e0*/  @P1 BRA `(.L_x_116) ;  /* 0x00000000000c1947 */ /* 0x000fec0003800000 */
[----:B------:R-:W-:Y:S04]  /*63f0*/  SHF.L.U32 R6, R167, 0x1f, RZ ;  /* 0x0000001fa7067819 */ /* 0x000fe800000006ff */
[----:B------:R-:W1:Y:S02]  /*6400*/  SYNCS.PHASECHK.TRANS64.TRYWAIT P1, [UR48+0xc0], R6 ;  /* 0x0000c006ff0075a7 */ /* 0x000e640008021130 */
[----:B-1----:R-:W-:Y:S05]  /*6410*/  @!P1 BRA `(.L_x_117) ;  /* 0x0000004c00149947 */ /* 0x002fea0003800000 */
.L_x_116:
[----:B------:R-:W-:Y:S05]  /*6420*/  BSYNC B0 ;  /* 0x0000000000007941 */ /* 0x000fea0003800000 */
.L_x_115:
[----:B------:R-:W-:Y:S01]  /*6430*/  ISETP.NE.AND P1, PT, R116, RZ, PT ;  /* 0x000000ff7400720c */ /* 0x000fe20003f25270 */
[----:B------:R-:W-:Y:S01]  /*6440*/  IMAD.MOV.U32 R147, RZ, RZ, RZ ;  /* 0x000000ffff937224 */ /* 0x000fe200078e00ff */
[----:B------:R-:W-:Y:S02]  /*6450*/  CS2R R144, SRZ ;  /* 0x0000000000907805 */ /* 0x000fe4000001ff00 */
[----:B------:R-:W-:Y:S02]  /*6460*/  CS2R R90, SRZ ;  /* 0x00000000005a7805 */ /* 0x000fe4000001ff00 */
[----:B------:R-:W-:Y:S02]  /*6470*/  CS2R R88, SRZ ;  /* 0x0000000000587805 */ /* 0x000fe4000001ff00 */
[----:B------:R-:W-:Y:S02]  /*6480*/  CS2R R106, SRZ ;  /* 0x00000000006a7805 */ /* 0x000fe4000001ff00 */
[----:B------:R-:W-:Y:S02]  /*6490*/  CS2R R104, SRZ ;  /* 0x0000000000687805 */ /* 0x000fe4000001ff00 */
[----:B------:R-:W-:Y:S02]  /*64a0*/  CS2R R122, SRZ ;  /* 0x00000000007a7805 */ /* 0x000fe4000001ff00 */
[----:B------:R-:W-:Y:S02]  /*64b0*/  CS2R R120, SRZ ;  /* 0x0000000000787805 */ /* 0x000fe4000001ff00 */
[----:B------:R-:W-:Y:S02]  /*64c0*/  CS2R R138, SRZ ;  /* 0x00000000008a7805 */ /* 0x000fe4000001ff00 */
[----:B------:R-:W-:Y:S01]  /*64d0*/  CS2R R136, SRZ ;  /* 0x0000000000887805 */ /* 0x000fe2000001ff00 */
[----:B------:R-:W-:Y:S01]  /*64e0*/  IMAD.MOV.U32 R109, RZ, RZ, 0x1 ;  /* 0x00000001ff6d7424 */ /* 0x000fe200078e00ff */
[----:B------:R3:W2:Y:S01]  /*64f0*/  @P1 LDS.128 R96, [R8+0x400] ;  /* 0x0004000008601984 */ /* 0x0006a20000000c00 */
[----:B-1----:R-:W-:Y:S03]  /*6500*/  @P1 IMAD.IADD R3, R4, 0x1, R174 ;  /* 0x0000000104031824 */ /* 0x002fe600078e02ae */
[----:B------:R3:W1:Y:S04]  /*6510*/  @P1 LDS.128 R112, [R7+0x400] ;  /* 0x0004000007701984 */ /* 0x0006680000000c00 */
[----:B------:R3:W1:Y:S04]  /*6520*/  @P1 LDS.128 R128, [R5+0x400] ;  /* 0x0004000005801984 */ /* 0x0006680000000c00 */
[----:B------:R3:W1:Y:S04]  /*6530*/  @P1 LDS.128 R144, [R3+0x400] ;  /* 0x0004000003901984 */ /* 0x0006680000000c00 */
[----:B------:R3:W1:Y:S04]  /*6540*/  @P1 LDS.128 R88, [R178+UR48+0x400] ;  /* 0x00040030b2581984 */ /* 0x0006680008000c00 */
[----:B------:R3:W1:Y:S04]  /*6550*/  @P1 LDS.128 R104, [R177+0x400] ;  /* 0x00040000b1681984 */ /* 0x0006680000000c00 */
[----:B------:R3:W1:Y:S04]  /*6560*/  @P1 LDS.128 R120, [R175+0x400] ;  /* 0x00040000af781984 */ /* 0x0006680000000c00 */
[----:B------:R3:W1:Y:S02]  /*6570*/  @P1 LDS.128 R136, [R174+0x400] ;  /* 0x00040000ae881984 */ /* 0x0006640000000c00 */
.L_x_114:
[----:B------:R-:W-:Y:S05]  /*6580*/  BSYNC B1 ;  /* 0x0000000000017941 */ /* 0x000fea0003800000 */
.L_x_113:
[----:B---3--:R-:W-:Y:S04]  /*6590*/  SHF.R.U32.HI R3, RZ, 0x15, R78 ;  /* 0x00000015ff037819 */ /* 0x008fe8000001164e */
[----:B------:R-:W-:Y:S01]  /*65a0*/  LOP3.LUT P1, RZ, R3, 0x3, R162, 0x48, !PT ;  /* 0x0000000303ff7812 */ /* 0x000fe200078248a2 */
[----:B------:R-:W-:Y:S01]  /*65b0*/  @!UPT UIADD3 URZ, UPT, UPT, URZ, URZ, URZ ;  /* 0x000000fffffff290 */ /* 0x000fe2000fffe0ff */
[----:B----4-:R-:W-:Y:S11]  /*65c0*/  @P0 BRA `(.L_x_118) ;  /* 0x0000000000080947 */ /* 0x010ff60003800000 */
[----:B------:R-:W3:Y:S02]  /*65d0*/  SYNCS.PHASECHK.TRANS64.TRYWAIT P0, [R179+URZ+0x120], R0 ;  /* 0x00012000b30075a7 */ /* 0x000ee400080011ff */
[----:B---3--:R-:W-:Y:S05]  /*65e0*/  @!P0 BRA `(.L_x_119) ;  /* 0x0000004800b88947 */ /* 0x008fea0003800000 */
.L_x_118:
[----:B------:R-:W-:Y:S05]  /*65f0*/  @!P1 BRA `(.L_x_120) ;  /* 0x0000000000409947 */ /* 0x000fea0003800000 */
[----:B------:R-:W4:Y:S01]  /*6600*/  LDCU.64 UR8, c[0x4][0x70] ;  /* 0x01000e00ff0877ac */ /* 0x000f220008000a00 */
[----:B------:R-:W-:Y:S01]  /*6610*/  MOV R15, 0x0 ;  /* 0x00000000000f7802 */ /* 0x000fe20000000f00 */
[----:B------:R-:W-:Y:S02]  /*6620*/  HFMA2 R12, -RZ, RZ, 0, 5.9604644775390625e-08 ;  /* 0x00000001ff0c7431 */ /* 0x000fe400000001ff */
[----:B------:R-:W-:Y:S02]  /*6630*/  IMAD.MOV.U32 R8, RZ, RZ, 0x192 ;  /* 0x00000192ff087424 */ /* 0x000fe400078e00ff */
[----:B------:R-:W-:Y:S01]  /*6640*/  IMAD.MOV.U32 R13, RZ, RZ, RZ ;  /* 0x000000ffff0d7224 */ /* 0x000fe200078e00ff */
[----:B------:R-:W5:Y:S01]  /*6650*/  LDCU.64 UR6, c[0x4][0x78] ;  /* 0x01000f00ff0677ac */ /* 0x000f620008000a00 */
[----:B------:R-:W1:Y:S01]  /*6660*/  LDC.64 R14, c[0x4][R15] ;  /* 0x010000000f0e7b82 */ /* 0x000e620000000a00 */
[----:B------:R-:W2:Y:S01]  /*6670*/  LDCU.64 UR4, c[0x4][0x10] ;  /* 0x01000200ff0477ac */ /* 0x000ea20008000a00 */
[----:B----4-:R-:W-:Y:S01]  /*6680*/  MOV R5, UR9 ;  /* 0x0000000900057c02 */ /* 0x010fe20008000f00 */
[----:B------:R-:W-:Y:S01]  /*6690*/  IMAD.U32 R4, RZ, RZ, UR8 ;  /* 0x00000008ff047e24 */ /* 0x000fe2000f8e00ff */
[----:B-----5:R-:W-:Y:S01]  /*66a0*/  MOV R7, UR7 ;  /* 0x0000000700077c02 */ /* 0x020fe20008000f00 */
[----:B------:R-:W-:Y:S01]  /*66b0*/  IMAD.U32 R6, RZ, RZ, UR6 ;  /* 0x00000006ff067e24 */ /* 0x000fe2000f8e00ff */
[----:B--2---:R-:W-:Y:S01]  /*66c0*/  MOV R11, UR5 ;  /* 0x00000005000b7c02 */ /* 0x004fe20008000f00 */
[----:B------:R-:W-:Y:S02]  /*66d0*/  IMAD.U32 R10, RZ, RZ, UR4 ;  /* 0x00000004ff0a7e24 */ /* 0x000fe4000f8e00ff */
[----:B------:R-:W-:Y:S07]  /*66e0*/  LEPC R20, `(.L_x_120) ;  /* 0x000000001014794e */ /* 0x000fee0000000000 */
[----:B-1-3--:R-:W-:Y:S05]  /*66f0*/  CALL.ABS.NOINC R14 ;  /* 0x000000000e007343 */ /* 0x00afea0003c00000 */
.L_x_120:
[----:B------:R-:W-:Y:S05]  /*6700*/  WARPSYNC.ALL ;  /* 0x0000000000007948 */ /* 0x000fea0003800000 */
[----:B------:R-:W-:Y:S01]  /*6710*/  R2UR UR4, R78 ;  /* 0x000000004e0472ca */ /* 0x000fe200000e0000 */
[--C-:B-1----:R-:W-:Y:S01]  /*6720*/  HADD2.F32 R80, -RZ, R88.reuse.H0_H0 ;  /* 0x20000058ff507230 */ /* 0x102fe20000004100 */
[----:B------:R-:W-:Y:S01]  /*6730*/  MOV R118, 0xfffffff0 ;  /* 0xfffffff000767802 */ /* 0x000fe20000000f00 */
[----:B------:R-:W-:Y:S01]  /*6740*/  HADD2.F32 R82, -RZ, R88.H1_H1 ;  /* 0x30000058ff527230 */ /* 0x000fe20000004100 */
[----:B------:R-:W-:Y:S01]  /*6750*/  ISETP.NE.U32.AND P6, PT, R161, 0x1, PT ;  /* 0x00000001a100780c */ /* 0x000fe20003fc5070 */
[----:B------:R-:W-:Y:S01]  /*6760*/  HADD2.F32 R83, -RZ, R89.H0_H0 ;  /* 0x20000059ff537230 */ /* 0x000fe20000004100 */
[----:B------:R-:W-:Y:S01]  /*6770*/  ISETP.NE.AND P0, PT, R170, RZ, PT ;  /* 0x000000ffaa00720c */ /* 0x000fe20003f05270 */
[--C-:B------:R-:W-:Y:S01]  /*6780*/  HADD2.F32 R85, -RZ, R107.reuse.H0_H0 ;  /* 0x2000006bff557230 */ /* 0x100fe20000004100 */
[----:B------:R-:W-:Y:S01]  /*6790*/  SEL R118, R118, 0x10, !P6 ;  /* 0x0000001076767807 */ /* 0x000fe20007000000 */
[----:B------:R-:W-:Y:S01]  /*67a0*/  HADD2.F32 R84, -RZ, R107.H1_H1 ;  /* 0x3000006bff547230 */ /* 0x000fe20000004100 */
[----:B------:R-:W-:Y:S02]  /*67b0*/  BSSY.RECONVERGENT B0, `(.L_x_121) ;  /* 0x00000fb000007945 */ /* 0x000fe40003800200 */
[----:B------:R-:W-:Y:S01]  /*67c0*/  IADD3 R180, PT, PT, R87, R118, RZ ;  /* 0x0000007657b47210 */ /* 0x000fe20007ffe0ff */
[----:B------:R-:W2:Y:S01]  /*67d0*/  LDTM.x64 R4, tmem[UR4] ;  /* 0x00000004000479ee */ /* 0x000ea20008340000 */
[C---:B------:R-:W-:Y:S02]  /*67e0*/  IADD3 R181, PT, PT, R118.reuse, R177, RZ ;  /* 0x000000b176b57210 */ /* 0x040fe40007ffe0ff */
[C---:B------:R-:W-:Y:S02]  /*67f0*/  IADD3 R183, PT, PT, R118.reuse, R175, RZ ;  /* 0x000000af76b77210 */ /* 0x040fe40007ffe0ff */
[----:B------:R-:W-:Y:S01]  /*6800*/  IADD3 R182, PT, PT, R118, R174, RZ ;  /* 0x000000ae76b67210 */ /* 0x000fe20007ffe0ff */
[C---:B--23--:R-:W-:Y:S01]  /*6810*/  FMUL R0, R76.reuse, R4 ;  /* 0x000000044c007220 */ /* 0x04cfe20000400000 */
[C---:B------:R-:W-:Y:S01]  /*6820*/  FMUL R3, R76.reuse, R5 ;  /* 0x000000054c037220 */ /* 0x040fe20000400000 */
[C---:B------:R-:W-:Y:S01]  /*6830*/  FMUL R6, R76.reuse, R6 ;  /* 0x000000064c067220 */ /* 0x040fe20000400000 */
[C---:B------:R-:W-:Y:S01]  /*6840*/  FMUL R7, R76.reuse, R7 ;  /* 0x000000074c077220 */ /* 0x040fe20000400000 */
[C---:B------:R-:W-:Y:S01]  /*6850*/  FFMA R0, R81.reuse, R80, R0 ;  /* 0x0000005051007223 */ /* 0x040fe20000000000 */
[C---:B------:R-:W-:Y:S01]  /*6860*/  FFMA R3, R81.reuse, R82, R3 ;  /* 0x0000005251037223 */ /* 0x040fe20000000003 */
[----:B------:R-:W-:Y:S02]  /*6870*/  HADD2.F32 R80, -RZ, R89.H1_H1 ;  /* 0x30000059ff507230 */ /* 0x000fe40000004100 */
[----:B------:R-:W-:Y:S01]  /*6880*/  FFMA R6, R81, R83, R6 ;  /* 0x0000005351067223 */ /* 0x000fe20000000006 */
[--C-:B------:R-:W-:Y:S02]  /*6890*/  HADD2.F32 R83, -RZ, R90.reuse.H0_H0 ;  /* 0x2000005aff537230 */ /* 0x100fe40000004100 */
[C---:B------:R-:W-:Y:S01]  /*68a0*/  FMUL R4, R76.reuse, R8 ;  /* 0x000000084c047220 */ /* 0x040fe20000400000 */
[----:B------:R-:W-:Y:S01]  /*68b0*/  HADD2.F32 R82, -RZ, R90.H1_H1 ;  /* 0x3000005aff527230 */ /* 0x000fe20000004100 */
[----:B------:R-:W-:Y:S01]  /*68c0*/  F2FP.F16.F32.PACK_AB R92, R3, R0 ;  /* 0x00000000035c723e */ /* 0x000fe200000000ff */
[C---:B------:R-:W-:Y:S01]  /*68d0*/  FFMA R7, R81.reuse, R80, R7 ;  /* 0x0000005051077223 */ /* 0x040fe20000000007 */
[----:B------:R-:W-:Y:S01]  /*68e0*/  FFMA R4, R81, R83, R4 ;  /* 0x0000005351047223 */ /* 0x000fe20000000004 */
[C---:B------:R-:W-:Y:S01]  /*68f0*/  FMUL R5, R76.reuse, R9 ;  /* 0x000000094c057220 */ /* 0x040fe20000400000 */
[--C-:B------:R-:W-:Y:S02]  /*6900*/  HADD2.F32 R80, -RZ, R91.reuse.H0_H0 ;  /* 0x2000005bff507230 */ /* 0x100fe40000004100 */
[C---:B------:R-:W-:Y:S01]  /*6910*/  FMUL R10, R76.reuse, R10 ;  /* 0x0000000a4c0a7220 */ /* 0x040fe20000400000 */
[----:B------:R-:W-:Y:S01]  /*6920*/  F2FP.F16.F32.PACK_AB R93, R7, R6 ;  /* 0x00000006075d723e */ /* 0x000fe200000000ff */
[C---:B------:R-:W-:Y:S01]  /*6930*/  FFMA R5, R81.reuse, R82, R5 ;  /* 0x0000005251057223 */ /* 0x040fe20000000005 */
[----:B------:R-:W-:Y:S02]  /*6940*/  HADD2.F32 R82, -RZ, R91.H1_H1 ;  /* 0x3000005bff527230 */ /* 0x000fe40000004100 */
[----:B------:R-:W-:Y:S01]  /*6950*/  FFMA R10, R81, R80, R10 ;  /* 0x00000050510a7223 */ /* 0x000fe2000000000a */
[C---:B------:R-:W-:Y:S01]  /*6960*/  FMUL R11, R76.reuse, R11 ;  /* 0x0000000b4c0b7220 */ /* 0x040fe20000400000 */
[--C-:B------:R-:W-:Y:S01]  /*6970*/  HADD2.F32 R80, -RZ, R96.reuse.H0_H0 ;  /* 0x20000060ff507230 */ /* 0x100fe20000004100 */
[----:B------:R-:W-:Y:S01]  /*6980*/  F2FP.F16.F32.PACK_AB R94, R5, R4 ;  /* 0x00000004055e723e */ /* 0x000fe200000000ff */
[C---:B------:R-:W-:Y:S01]  /*6990*/  FMUL R8, R76.reuse, R12 ;  /* 0x0000000c4c087220 */ /* 0x040fe20000400000 */
[C---:B------:R-:W-:Y:S01]  /*69a0*/  FFMA R11, R81.reuse, R82, R11 ;  /* 0x00000052510b7223 */ /* 0x040fe2000000000b */
[----:B------:R-:W-:Y:S02]  /*69b0*/  HADD2.F32 R82, -RZ, R96.H1_H1 ;  /* 0x30000060ff527230 */ /* 0x000fe40000004100 */
[C---:B------:R-:W-:Y:S01]  /*69c0*/  FMUL R9, R76.reuse, R13 ;  /* 0x0000000d4c097220 */ /* 0x040fe20000400000 */
[--C-:B------:R-:W-:Y:S02]  /*69d0*/  HADD2.F32 R83, -RZ, R97.reuse.H0_H0 ;  /* 0x20000061ff537230 */ /* 0x100fe40000004100 */
[----:B------:R-:W-:Y:S01]  /*69e0*/  FFMA R8, R81, R80, R8 ;  /* 0x0000005051087223 */ /* 0x000fe20000000008 */
[----:B------:R-:W-:Y:S01]  /*69f0*/  F2FP.F16.F32.PACK_AB R95, R11, R10 ;  /* 0x0000000a0b5f723e */ /* 0x000fe200000000ff */
[----:B------:R-:W-:Y:S01]  /*6a00*/  FFMA R9, R81, R82, R9 ;  /* 0x0000005251097223 */ /* 0x000fe20000000009 */
[C---:B------:R-:W-:Y:S01]  /*6a10*/  FMUL R14, R76.reuse, R14 ;  /* 0x0000000e4c0e7220 */ /* 0x040fe20000400000 */
[----:B------:R-:W-:Y:S02]  /*6a20*/  HADD2.F32 R80, -RZ, R97.H1_H1 ;  /* 0x30000061ff507230 */ /* 0x000fe40000004100 */
[C---:B------:R-:W-:Y:S01]  /*6a30*/  FMUL R15, R76.reuse, R15 ;  /* 0x0000000f4c0f7220 */ /* 0x040fe20000400000 */
[----:B------:R1:W-:Y:S01]  /*6a40*/  STS.128 [R178+UR48+0x400], R92 ;  /* 0x0004005cb2007988 */ /* 0x0003e20008000c30 */
[----:B------:R-:W-:Y:S01]  /*6a50*/  F2FP.F16.F32.PACK_AB R100, R9, R8 ;  /* 0x000000080964723e */ /* 0x000fe200000000ff */
[C---:B------:R-:W-:Y:S01]  /*6a60*/  FFMA R14, R81.reuse, R83, R14 ;  /* 0x00000053510e7223 */ /* 0x040fe2000000000e */
[--C-:B------:R-:W-:Y:S02]  /*6a70*/  HADD2.F32 R83, -RZ, R98.reuse.H0_H0 ;  /* 0x20000062ff537230 */ /* 0x100fe40000004100 */
[----:B------:R-:W-:Y:S01]  /*6a80*/  FFMA R15, R81, R80, R15 ;  /* 0x00000050510f7223 */ /* 0x000fe2000000000f */
[----:B------:R-:W-:Y:S02]  /*6a90*/  HADD2.F32 R82, -RZ, R98.H1_H1 ;  /* 0x30000062ff527230 */ /* 0x000fe40000004100 */
[C---:B------:R-:W-:Y:S01]  /*6aa0*/  FMUL R12, R76.reuse, R16 ;  /* 0x000000104c0c7220 */ /* 0x040fe20000400000 */
[C---:B------:R-:W-:Y:S01]  /*6ab0*/  FMUL R13, R76.reuse, R17 ;  /* 0x000000114c0d7220 */ /* 0x040fe20000400000 */
[--C-:B------:R-:W-:Y:S01]  /*6ac0*/  HADD2.F32 R80, -RZ, R99.reuse.H0_H0 ;  /* 0x20000063ff507230 */ /* 0x100fe20000004100 */
[----:B------:R-:W-:Y:S01]  /*6ad0*/  F2FP.F16.F32.PACK_AB R101, R15, R14 ;  /* 0x0000000e0f65723e */ /* 0x000fe200000000ff */
[C---:B------:R-:W-:Y:S01]  /*6ae0*/  FFMA R12, R81.reuse, R83, R12 ;  /* 0x00000053510c7223 */ /* 0x040fe2000000000c */
[----:B------:R-:W-:Y:S01]  /*6af0*/  FFMA R13, R81, R82, R13 ;  /* 0x00000052510d7223 */ /* 0x000fe2000000000d */
[C---:B------:R-:W-:Y:S01]  /*6b00*/  FMUL R18, R76.reuse, R18 ;  /* 0x000000124c127220 */ /* 0x040fe20000400000 */
[----:B------:R-:W-:Y:S02]  /*6b10*/  HADD2.F32 R82, -RZ, R99.H1_H1 ;  /* 0x30000063ff527230 */ /* 0x000fe40000004100 */
[C---:B------:R-:W-:Y:S01]  /*6b20*/  FMUL R19, R76.reuse, R19 ;  /* 0x000000134c137220 */ /* 0x040fe20000400000 */
[C---:B------:R-:W-:Y:S01]  /*6b30*/  FMUL R16, R76.reuse, R20 ;  /* 0x000000144c107220 */ /* 0x040fe20000400000 */
[----:B------:R-:W-:Y:S01]  /*6b40*/  F2FP.F16.F32.PACK_AB R102, R13, R12 ;  /* 0x0000000c0d66723e */ /* 0x000fe200000000ff */
[C---:B------:R-:W-:Y:S01]  /*6b50*/  FFMA R18, R81.reuse, R80, R18 ;  /* 0x0000005051127223 */ /* 0x040fe20000000012 */
[--C-:B------:R-:W-:Y:S02]  /*6b60*/  HADD2.F32 R80, -RZ, R104.reuse.H0_H0 ;  /* 0x20000068ff507230 */ /* 0x100fe40000004100 */
[C---:B------:R-:W-:Y:S01]  /*6b70*/  FFMA R19, R81.reuse, R82, R19 ;  /* 0x0000005251137223 */ /* 0x040fe20000000013 */
[----:B------:R-:W-:Y:S02]  /*6b80*/  HADD2.F32 R82, -RZ, R104.H1_H1 ;  /* 0x30000068ff527230 */ /* 0x000fe40000004100 */
[C---:B------:R-:W-:Y:S01]  /*6b90*/  FMUL R17, R76.reuse, R21 ;  /* 0x000000154c117220 */ /* 0x040fe20000400000 */
[C---:B------:R-:W-:Y:S01]  /*6ba0*/  FMUL R22, R76.reuse, R22 ;  /* 0x000000164c167220 */ /* 0x040fe20000400000 */
[----:B------:R-:W-:Y:S01]  /*6bb0*/  FFMA R16, R81, R80, R16 ;  /* 0x0000005051107223 */ /* 0x000fe20000000010 */
[--C-:B------:R-:W-:Y:S01]  /*6bc0*/  HADD2.F32 R80, -RZ, R105.reuse.H0_H0 ;  /* 0x20000069ff507230 */ /* 0x100fe20000004100 */
[----:B------:R-:W-:Y:S01]  /*6bd0*/  F2FP.F16.F32.PACK_AB R103, R19, R18 ;  /* 0x000000121367723e */ /* 0x000fe200000000ff */
[C---:B------:R-:W-:Y:S01]  /*6be0*/  FFMA R17, R81.reuse, R82, R17 ;  /* 0x0000005251117223 */ /* 0x040fe20000000011 */
[C---:B------:R-:W-:Y:S01]  /*6bf0*/  FMUL R23, R76.reuse, R23 ;  /* 0x000000174c177220 */ /* 0x040fe20000400000 */
[--C-:B------:R-:W-:Y:S02]  /*6c00*/  HADD2.F32 R83, -RZ, R106.reuse.H0_H0 ;  /* 0x2000006aff537230 */ /* 0x100fe40000004100 */
[----:B------:R-:W-:Y:S01]  /*6c10*/  FFMA R22, R81, R80, R22 ;  /* 0x0000005051167223 */ /* 0x000fe20000000016 */
[----:B------:R-:W-:Y:S01]  /*6c20*/  HADD2.F32 R80, -RZ, R105.H1_H1 ;  /* 0x30000069ff507230 */ /* 0x000fe20000004100 */
[----:B------:R2:W-:Y:S01]  /*6c30*/  STS.128 [R180+0x400], R100 ;  /* 0x00040064b4007388 */ /* 0x0005e20000000c00 */
[----:B------:R-:W-:Y:S01]  /*6c40*/  F2FP.F16.F32.PACK_AB R124, R17, R16 ;  /* 0x00000010117c723e */ /* 0x000fe200000000ff */
[C---:B------:R-:W-:Y:S01]  /*6c50*/  FMUL R20, R76.reuse, R24 ;  /* 0x000000184c147220 */ /* 0x040fe20000400000 */
[----:B------:R-:W-:Y:S02]  /*6c60*/  HADD2.F32 R82, -RZ, R106.H1_H1 ;  /* 0x3000006aff527230 */ /* 0x000fe40000004100 */
[C---:B------:R-:W-:Y:S01]  /*6c70*/  FFMA R23, R81.reuse, R80, R23 ;  /* 0x0000005051177223 */ /* 0x040fe20000000017 */
[C---:B------:R-:W-:Y:S01]  /*6c80*/  FMUL R21, R76.reuse, R25 ;  /* 0x000000194c157220 */ /* 0x040fe20000400000 */
[----:B------:R-:W-:Y:S01]  /*6c90*/  FFMA R20, R81, R83, R20 ;  /* 0x0000005351147223 */ /* 0x000fe20000000014 */
[C---:B------:R-:W-:Y:S01]  /*6ca0*/  FMUL R26, R76.reuse, R26 ;  /* 0x0000001a4c1a7220 */ /* 0x040fe20000400000 */
[C---:B------:R-:W-:Y:S01]  /*6cb0*/  FMUL R27, R76.reuse, R27 ;  /* 0x0000001b4c1b7220 */ /* 0x040fe20000400000 */
[--C-:B------:R-:W-:Y:S01]  /*6cc0*/  HADD2.F32 R80, -RZ, R112.reuse.H0_H0 ;  /* 0x20000070ff507230 */ /* 0x100fe20000004100 */
[----:B------:R-:W-:Y:S01]  /*6cd0*/  F2FP.F16.F32.PACK_AB R125, R23, R22 ;  /* 0x00000016177d723e */ /* 0x000fe200000000ff */
[C---:B------:R-:W-:Y:S01]  /*6ce0*/  FFMA R21, R81.reuse, R82, R21 ;  /* 0x0000005251157223 */ /* 0x040fe20000000015 */
[C---:B------:R-:W-:Y:S01]  /*6cf0*/  FFMA R26, R81.reuse, R85, R26 ;  /* 0x00000055511a7223 */ /* 0x040fe2000000001a */
[----:B------:R-:W-:Y:S01]  /*6d00*/  FFMA R27, R81, R84, R27 ;  /* 0x00000054511b7223 */ /* 0x000fe2000000001b */
[C---:B------:R-:W-:Y:S01]  /*6d10*/  FMUL R24, R76.reuse, R28 ;  /* 0x0000001c4c187220 */ /* 0x040fe20000400000 */
[----:B------:R-:W-:Y:S01]  /*6d20*/  HADD2.F32 R82, -RZ, R112.H1_H1 ;  /* 0x30000070ff527230 */ /* 0x000fe20000004100 */
[----:B------:R-:W-:Y:S01]  /*6d30*/  F2FP.F16.F32.PACK_AB R126, R21, R20 ;  /* 0x00000014157e723e */ /* 0x000fe200000000ff */
[C---:B------:R-:W-:Y:S01]  /*6d40*/  FMUL R25, R76.reuse, R29 ;  /* 0x0000001d4c197220 */ /* 0x040fe20000400000 */
[----:B------:R-:W-:Y:S01]  /*6d50*/  F2FP.F16.F32.PACK_AB R127, R27, R26 ;  /* 0x0000001a1b7f723e */ /* 0x000fe200000000ff */
[C---:B------:R-:W-:Y:S01]  /*6d60*/  FFMA R24, R81.reuse, R80, R24 ;  /* 0x0000005051187223 */ /* 0x040fe20000000018 */
[--C-:B------:R-:W-:Y:S02]  /*6d70*/  HADD2.F32 R83, -RZ, R113.reuse.H0_H0 ;  /* 0x20000071ff537230 */ /* 0x100fe40000004100 */
[----:B------:R-:W-:Y:S01]  /*6d80*/  FFMA R25, R81, R82, R25 ;  /* 0x0000005251197223 */ /* 0x000fe20000000019 */
[C---:B------:R-:W-:Y:S01]  /*6d90*/  FMUL R30, R76.reuse, R30 ;  /* 0x0000001e4c1e7220 */ /* 0x040fe20000400000 */
[----:B------:R-:W-:Y:S01]  /*6da0*/  HADD2.F32 R80, -RZ, R113.H1_H1 ;  /* 0x30000071ff507230 */ /* 0x000fe20000004100 */
[----:B------:R3:W-:Y:S01]  /*6db0*/  STS.128 [R177+0x400], R124 ;  /* 0x0004007cb1007388 */ /* 0x0007e20000000c00 */
[C---:B------:R-:W-:Y:S01]  /*6dc0*/  FMUL R31, R76.reuse, R31 ;  /* 0x0000001f4c1f7220 */ /* 0x040fe20000400000 */
[----:B-1----:R-:W-:Y:S01]  /*6dd0*/  F2FP.F16.F32.PACK_AB R92, R25, R24 ;  /* 0x00000018195c723e */ /* 0x002fe200000000ff */
[C---:B------:R-:W-:Y:S01]  /*6de0*/  FFMA R30, R81.reuse, R83, R30 ;  /* 0x00000053511e7223 */ /* 0x040fe2000000001e */
[--C-:B------:R-:W-:Y:S02]  /*6df0*/  HADD2.F32 R83, -RZ, R114.reuse.H0_H0 ;  /* 0x20000072ff537230 */ /* 0x100fe40000004100 */
[----:B------:R-:W-:Y:S01]  /*6e00*/  FFMA R31, R81, R80, R31 ;  /* 0x00000050511f7223 */ /* 0x000fe2000000001f */
[C---:B------:R-:W-:Y:S01]  /*6e10*/  FMUL R28, R76.reuse, R32 ;  /* 0x000000204c1c7220 */ /* 0x040fe20000400000 */
[----:B------:R-:W-:Y:S02]  /*6e20*/  HADD2.F32 R80, -RZ, R114.H1_H1 ;  /* 0x30000072ff507230 */ /* 0x000fe40000004100 */
        /* <DEDUP_REMOVED lines=20> */
[----:B------:R-:W-:Y:S01]  /*6f70*/  HADD2.F32 R80, -RZ, R121.H1_H1 ;  /* 0x30000079ff507230 */ /* 0x000fe20000004100 */
[----:B------:R1:W-:Y:S01]  /*6f80*/  STS.128 [R181+0x400], R92 ;  /* 0x0004005cb5007388 */ /* 0x0003e20000000c00 */
[C---:B------:R-:W-:Y:S01]  /*6f90*/  FMUL R39, R76.reuse, R39 ;  /* 0x000000274c277220 */ /* 0x040fe20000400000 */
[----:B--2---:R-:W-:Y:S01]  /*6fa0*/  F2FP.F16.F32.PACK_AB R100, R33, R32 ;  /* 0x000000202164723e */ /* 0x004fe200000000ff */
        /* <DEDUP_REMOVED lines=28> */
[----:B---3--:R-:W-:Y:S01]  /*7170*/  F2FP.F16.F32.PACK_AB R124, R41, R40 ;  /* 0x00000028297c723e */ /* 0x008fe200000000ff */
        /* <DEDUP_REMOVED lines=9> */
[C---:B------:R-:W-:Y:S01]  /*7210*/  FFMA R45, R81.reuse, R82, R45 ;  /* 0x00000052512d7223 */ /* 0x040fe2000000002d */
[C---:B------:R-:W-:Y:S01]  /*7220*/  FMUL R50, R76.reuse, R50 ;  /* 0x000000324c327220 */ /* 0x040fe20000400000 */
[----:B------:R-:W-:Y:S02]  /*7230*/  HADD2.F32 R80, -RZ, R131.H1_H1 ;  /* 0x30000083ff507230 */ /* 0x000fe40000004100 */
[C---:B------:R-:W-:Y:S01]  /*7240*/  FMUL R51, R76.reuse, R51 ;  /* 0x000000334c337220 */ /* 0x040fe20000400000 */
[C---:B------:R-:W-:Y:S01]  /*7250*/  FMUL R48, R76.reuse, R52 ;  /* 0x000000344c307220 */ /* 0x040fe20000400000 */
[C---:B------:R-:W-:Y:S01]  /*7260*/  FFMA R50, R81.reuse, R83, R50 ;  /* 0x0000005351327223 */ /* 0x040fe20000000032 */
[--C-:B------:R-:W-:Y:S02]  /*7270*/  HADD2.F32 R83, -RZ, R136.reuse.H0_H0 ;  /* 0x20000088ff537230 */ /* 0x100fe40000004100 */
[C---:B------:R-:W-:Y:S01]  /*7280*/  FFMA R51, R81.reuse, R80, R51 ;  /* 0x0000005051337223 */ /* 0x040fe20000000033 */
[----:B------:R-:W-:Y:S02]  /*7290*/  HADD2.F32 R82, -RZ, R136.H1_H1 ;  /* 0x30000088ff527230 */ /* 0x000fe40000004100 */
[C---:B------:R-:W-:Y:S01]  /*72a0*/  FMUL R49, R76.reuse, R53 ;  /* 0x000000354c317220 */ /* 0x040fe20000400000 */
[--C-:B------:R-:W-:Y:S02]  /*72b0*/  HADD2.F32 R85, -RZ, R137.reuse.H0_H0 ;  /* 0x20000089ff557230 */ /* 0x100fe40000004100 */
[C---:B------:R-:W-:Y:S01]  /*72c0*/  FMUL R54, R76.reuse, R54 ;  /* 0x000000364c367220 */ /* 0x040fe20000400000 */
[----:B------:R-:W-:Y:S02]  /*72d0*/  HADD2.F32 R80, -RZ, R137.H1_H1 ;  /* 0x30000089ff507230 */ /* 0x000fe40000004100 */
[C---:B------:R-:W-:Y:S01]  /*72e0*/  FMUL R55, R76.reuse, R55 ;  /* 0x000000374c377220 */ /* 0x040fe20000400000 */
[C---:B------:R-:W-:Y:S01]  /*72f0*/  FFMA R48, R81.reuse, R83, R48 ;  /* 0x0000005351307223 */ /* 0x040fe20000000030 */
[C---:B------:R-:W-:Y:S01]  /*7300*/  FFMA R49, R81.reuse, R82, R49 ;  /* 0x0000005251317223 */ /* 0x040fe20000000031 */
[C---:B------:R-:W-:Y:S01]  /*7310*/  FFMA R54, R81.reuse, R85, R54 ;  /* 0x0000005551367223 */ /* 0x040fe20000000036 */
[C---:B------:R-:W-:Y:S01]  /*7320*/  FFMA R55, R81.reuse, R80, R55 ;  /* 0x0000005051377223 */ /* 0x040fe20000000037 */
[--C-:B------:R-:W-:Y:S02]  /*7330*/  HADD2.F32 R83, -RZ, R138.reuse.H0_H0 ;  /* 0x2000008aff537230 */ /* 0x100fe40000004100 */
[C---:B------:R-:W-:Y:S01]  /*7340*/  FMUL R52, R76.reuse, R56 ;  /* 0x000000384c347220 */ /* 0x040fe20000400000 */
        /* <DEDUP_REMOVED lines=9> */
[----:B------:R-:W-:Y:S01]  /*73e0*/  FFMA R59, R81, R82, R59 ;  /* 0x00000052513b7223 */ /* 0x000fe2000000003b */
[--C-:B------:R-:W-:Y:S02]  /*73f0*/  HADD2.F32 R80, -RZ, R144.reuse.H0_H0 ;  /* 0x20000090ff507230 */ /* 0x100fe40000004100 */
[C---:B------:R-:W-:Y:S01]  /*7400*/  FMUL R56, R76.reuse, R60 ;  /* 0x0000003c4c387220 */ /* 0x040fe20000400000 */
[----:B------:R-:W-:Y:S02]  /*7410*/  HADD2.F32 R82, -RZ, R144.H1_H1 ;  /* 0x30000090ff527230 */ /* 0x000fe40000004100 */
[C---:B------:R-:W-:Y:S01]  /*7420*/  FMUL R57, R76.reuse, R61 ;  /* 0x0000003d4c397220 */ /* 0x040fe20000400000 */
[--C-:B------:R-:W-:Y:S02]  /*7430*/  HADD2.F32 R83, -RZ, R145.reuse.H0_H0 ;  /* 0x20000091ff537230 */ /* 0x100fe40000004100 */
[C---:B------:R-:W-:Y:S01]  /*7440*/  FMUL R62, R76.reuse, R62 ;  /* 0x0000003e4c3e7220 */ /* 0x040fe20000400000 */
[----:B------:R-:W-:Y:S01]  /*7450*/  F2FP.F16.F32.PACK_AB R126, R45, R44 ;  /* 0x0000002c2d7e723e */ /* 0x000fe200000000ff */
[----:B------:R-:W-:Y:S01]  /*7460*/  FFMA R56, R81, R80, R56 ;  /* 0x0000005051387223 */ /* 0x000fe20000000038 */
[----:B------:R-:W-:Y:S01]  /*7470*/  F2FP.F16.F32.PACK_AB R127, R51, R50 ;  /* 0x00000032337f723e */ /* 0x000fe200000000ff */
[C---:B------:R-:W-:Y:S01]  /*7480*/  FFMA R57, R81.reuse, R82, R57 ;  /* 0x0000005251397223 */ /* 0x040fe20000000039 */
[C---:B------:R-:W-:Y:S01]  /*7490*/  FFMA R62, R81.reuse, R83, R62 ;  /* 0x00000053513e7223 */ /* 0x040fe2000000003e */
[----:B------:R-:W-:Y:S02]  /*74a0*/  HADD2.F32 R80, -RZ, R145.H1_H1 ;  /* 0x30000091ff507230 */ /* 0x000fe40000004100 */
[C---:B------:R-:W-:Y:S01]  /*74b0*/  FMUL R63, R76.reuse, R63 ;  /* 0x0000003f4c3f7220 */ /* 0x040fe20000400000 */
[----:B------:R1:W-:Y:S01]  /*74c0*/  STS.128 [R183+0x400], R124 ;  /* 0x0004007cb7007388 */ /* 0x0003e20000000c00 */
[--C-:B------:R-:W-:Y:S02]  /*74d0*/  HADD2.F32 R83, -RZ, R146.reuse.H0_H0 ;  /* 0x20000092ff537230 */ /* 0x100fe40000004100 */
[C---:B------:R-:W-:Y:S01]  /*74e0*/  FMUL R60, R76.reuse, R64 ;  /* 0x000000404c3c7220 */ /* 0x040fe20000400000 */
[----:B------:R-:W-:Y:S02]  /*74f0*/  HADD2.F32 R82, -RZ, R146.H1_H1 ;  /* 0x30000092ff527230 */ /* 0x000fe40000004100 */
[C---:B------:R-:W-:Y:S01]  /*7500*/  FMUL R61, R76.reuse, R65 ;  /* 0x000000414c3d7220 */ /* 0x040fe20000400000 */
[--C-:B------:R-:W-:Y:S02]  /*7510*/  HADD2.F32 R85, -RZ, R147.reuse.H0_H0 ;  /* 0x20000093ff557230 */ /* 0x100fe40000004100 */
[C---:B------:R-:W-:Y:S01]  /*7520*/  FMUL R66, R76.reuse, R66 ;  /* 0x000000424c427220 */ /* 0x040fe20000400000 */
[----:B------:R-:W-:Y:S02]  /*7530*/  HADD2.F32 R84, -RZ, R147.H1_H1 ;  /* 0x30000093ff547230 */ /* 0x000fe40000004100 */
[----:B------:R-:W-:Y:S01]  /*7540*/  FFMA R63, R81, R80, R63 ;  /* 0x00000050513f7223 */ /* 0x000fe2000000003f */
[----:B------:R-:W-:Y:S01]  /*7550*/  FMUL R67, R76, R67 ;  /* 0x000000434c437220 */ /* 0x000fe20000400000 */
[----:B------:R-:W-:Y:S01]  /*7560*/  F2FP.F16.F32.PACK_AB R132, R49, R48 ;  /* 0x000000303184723e */ /* 0x000fe200000000ff */
[----:B------:R-:W-:Y:S01]  /*7570*/  FFMA R60, R81, R83, R60 ;  /* 0x00000053513c7223 */ /* 0x000fe2000000003c */
[----:B------:R-:W-:Y:S01]  /*7580*/  F2FP.F16.F32.PACK_AB R133, R55, R54 ;  /* 0x000000363785723e */ /* 0x000fe200000000ff */
[----:B------:R-:W-:Y:S01]  /*7590*/  FFMA R61, R81, R82, R61 ;  /* 0x00000052513d7223 */ /* 0x000fe2000000003d */
[----:B------:R-:W-:Y:S01]  /*75a0*/  F2FP.F16.F32.PACK_AB R134, R53, R52 ;  /* 0x000000343586723e */ /* 0x000fe200000000ff */
[----:B------:R-:W-:Y:S01]  /*75b0*/  FFMA R66, R81, R85, R66 ;  /* 0x0000005551427223 */ /* 0x000fe20000000042 */
[----:B------:R-:W-:Y:S01]  /*75c0*/  F2FP.F16.F32.PACK_AB R135, R59, R58 ;  /* 0x0000003a3b87723e */ /* 0x000fe200000000ff */
[----:B------:R-:W-:Y:S01]  /*75d0*/  FFMA R67, R81, R84, R67 ;  /* 0x0000005451437223 */ /* 0x000fe20000000043 */
[----:B------:R-:W-:Y:S02]  /*75e0*/  F2FP.F16.F32.PACK_AB R140, R57, R56 ;  /* 0x00000038398c723e */ /* 0x000fe400000000ff */
[----:B------:R-:W-:Y:S01]  /*75f0*/  F2FP.F16.F32.PACK_AB R141, R63, R62 ;  /* 0x0000003e3f8d723e */ /* 0x000fe200000000ff */
[----:B------:R1:W-:Y:S01]  /*7600*/  STS.128 [R174+0x400], R132 ;  /* 0x00040084ae007388 */ /* 0x0003e20000000c00 */
[----:B------:R-:W-:Y:S02]  /*7610*/  F2FP.F16.F32.PACK_AB R142, R61, R60 ;  /* 0x0000003c3d8e723e */ /* 0x000fe400000000ff */
[----:B------:R-:W-:Y:S05]  /*7620*/  F2FP.F16.F32.PACK_AB R143, R67, R66 ;  /* 0x00000042438f723e */ /* 0x000fea00000000ff */
[----:B------:R1:W-:Y:S01]  /*7630*/  STS.128 [R182+0x400], R140 ;  /* 0x0004008cb6007388 */ /* 0x0003e20000000c00 */
[----:B------:R-:W-:Y:S01]  /*7640*/  @!PT LDS RZ, [RZ] ;  /* 0x00000000fffff984 */ /* 0x000fe20000000800 */
[----:B------:R-:W-:Y:S01]  /*7650*/  @!PT LDS RZ, [RZ] ;  /* 0x00000000fffff984 */ /* 0x000fe20000000800 */
[----:B------:R-:W-:Y:S01]  /*7660*/  @!PT LDS RZ, [RZ] ;  /* 0x00000000fffff984 */ /* 0x000fe20000000800 */
[----:B------:R-:W-:Y:S01]  /*7670*/  @!PT LDS RZ, [RZ] ;  /* 0x00000000fffff984 */ /* 0x000fe20000000800 */
[----:B------:R2:W-:Y:S07]  /*7680*/  MEMBAR.ALL.CTA ;  /* 0x0000000000007992 */ /* 0x0005ee0000008000 */
[----:B--2---:R-:W2:Y:S02]  /*7690*/  FENCE.VIEW.ASYNC.S ;  /* 0x00000000000073c6 */ /* 0x004ea40000000000 */
[----:B--2---:R-:W-:Y:S06]  /*76a0*/  BAR.SYNC.DEFER_BLOCKING 0x1, 0x80 ;  /* 0x0042000000007b1d */ /* 0x004fec0000010000 */
[----:B------:R-:W-:Y:S05]  /*76b0*/  @P0 BRA `(.L_x_122) ;  /* 0x0000000000280947 */ /* 0x000fea0003800000 */
[----:B------:R-:W-:Y:S02]  /*76c0*/  UIADD3 UR4, UPT, UPT, UR48, 0x400, URZ ;  /* 0x0000040030047890 */ /* 0x000fe4000fffe0ff */
[----:B------:R-:W-:Y:S01]  /*76d0*/  UIADD3 UR6, UP0, UPT, UR52, 0x680, URZ ;  /* 0x0000068034067890 */ /* 0x000fe2000ff1e0ff */
[----:B------:R-:W-:Y:S03]  /*76e0*/  UMOV UR43, UR36 ;  /* 0x00000024002b7c82 */ /* 0x000fe60008000000 */
[----:B------:R-:W-:Y:S01]  /*76f0*/  MOV R163, UR4 ;  /* 0x0000000400a37c02 */ /* 0x000fe20008000f00 */
[----:B------:R-:W-:Y:S03]  /*7700*/  UIADD3.X UR7, UPT, UPT, URZ, UR53, URZ, UP0, !UPT ;  /* 0x00000035ff077290 */ /* 0x000fe600087fe4ff */
[----:B------:R-:W-:Y:S11]  /*7710*/  R2UR UR40, R163 ;  /* 0x00000000a32872ca */ /* 0x000ff600000e0000 */
[----:B------:R-:W-:Y:S02]  /*7720*/  @!UPT UIADD3 URZ, UPT, UPT, URZ, URZ, URZ ;  /* 0x000000fffffff290 */ /* 0x000fe4000fffe0ff */
[----:B------:R2:W-:Y:S01]  /*7730*/  UTMASTG.3D [UR40], [UR6] ;  /* 0x00000028060073b5 */ /* 0x0005e20008010000 */
[----:B------:R0:W-:Y:S01]  /*7740*/  UTMACMDFLUSH ;  /* 0x00000000000079b7 */ /* 0x0001e20000000000 */
[----:B--2---:R-:W-:Y:S04]  /*7750*/  DEPBAR.LE SB0, 0x1 ;  /* 0x000080400000791a */ /* 0x004fe80000000000 */
.L_x_122:
[----:B------:R-:W-:Y:S05]  /*7760*/  BSYNC.RECONVERGENT B0 ;  /* 0x0000000000007941 */ /* 0x000fea0003800200 */
.L_x_121:
[----:B------:R-:W-:Y:S01]  /*7770*/  BAR.SYNC.DEFER_BLOCKING 0x1, 0x80 ;  /* 0x0042000000007b1d */ /* 0x000fe20000010000 */
[----:B------:R-:W-:Y:S01]  /*7780*/  ISETP.NE.AND P1, PT, R176, RZ, PT ;  /* 0x000000ffb000720c */ /* 0x000fe20003f25270 */
[----:B------:R-:W-:Y:S01]  /*7790*/  UIADD3 UR4, UPT, UPT, UR50, -0x1, URZ ;  /* 0xffffffff32047890 */ /* 0x000fe2000fffe0ff */
[----:B------:R-:W-:Y:S03]  /*77a0*/  LEA R3, R109, UR48, 0x3 ;  /* 0x000000306d037c11 */ /* 0x000fe6000f8e18ff */
[----:B------:R-:W-:Y:S08]  /*77b0*/  UISETP.GT.U32.AND UP0, UPT, UR4, -0x3, UPT ;  /* 0xfffffffd0400788c */ /* 0x000ff0000bf04070 */
[----:B------:R-:W-:Y:S01]  /*77c0*/  @P1 SHF.L.U32 R4, R167, 0x1f, RZ ;  /* 0x0000001fa7041819 */ /* 0x000fe200000006ff */
[----:B------:R-:W-:Y:S06]  /*77d0*/  BRA.U UP0, `(.L_x_123) ;  /* 0x0000000100247547 */ /* 0x000fec000b800000 */
[----:B------:R-:W-:Y:S01]  /*77e0*/  IMAD.U32 R5, RZ, RZ, UR49 ;  /* 0x00000031ff057e24 */ /* 0x000fe2000f8e00ff */
[----:B------:R-:W-:Y:S01]  /*77f0*/  MOV R0, UR37 ;  /* 0x0000002500007c02 */ /* 0x000fe20008000f00 */
[----:B------:R-:W-:Y:S03]  /*7800*/  UIADD3 UR49, UPT, UPT, UR49, 0x1, URZ ;  /* 0x0000000131317890 */ /* 0x000fe6000fffe0ff */
[----:B------:R-:W-:Y:S01]  /*7810*/  @P1 LEA R5, R5, UR48, 0x3 ;  /* 0x0000003005051c11 */ /* 0x000fe2000f8e18ff */
[----:B------:R-:W-:Y:S04]  /*7820*/  UISETP.NE.AND UP0, UPT, UR49, 0x3, UPT ;  /* 0x000000033100788c */ /* 0x000fe8000bf05270 */
[----:B------:R-:W-:Y:S01]  /*7830*/  @P1 VIADD R5, R5, 0xd8 ;  /* 0x000000d805051836 */ /* 0x000fe20000000000 */
[----:B------:R-:W-:Y:S04]  /*7840*/  USEL UR49, UR49, URZ, UP0 ;  /* 0x000000ff31317287 */ /* 0x000fe80008000000 */
[----:B------:R-:W-:Y:S04]  /*7850*/  @P1 PRMT R0, R0, 0x654, R5 ;  /* 0x0000065400001816 */ /* 0x000fe80000000005 */
[----:B------:R2:W-:Y:S04]  /*7860*/  @P1 SYNCS.ARRIVE.TRANS64.RED.A1T0 RZ, [R0+URZ], RZ ;  /* 0x000000ff00ff19a7 */ /* 0x0005e800081004ff */
.L_x_123:
[----:B------:R-:W3:Y:S01]  /*7870*/  @P1 SYNCS.PHASECHK.TRANS64.TRYWAIT P0, [R3+URZ+0xc0], R4 ;  /* 0x0000c004030015a7 */ /* 0x000ee200080011ff */
[----:B------:R-:W-:Y:S01]  /*7880*/  BSSY B1, `(.L_x_124) ;  /* 0x000001f000017945 */ /* 0x000fe20003800000 */
[----:B---3--:R-:W-:Y:S03]  /*7890*/  @P1 SEL R111, RZ, 0x1, !P0 ;  /* 0x00000001ff6f1807 */ /* 0x008fe60004000000 */
[----:B------:R-:W-:Y:S05]  /*78a0*/  @!P1 BRA `(.L_x_125) ;  /* 0x0000000000709947 */ /* 0x000fea0003800000 */
[----:B------:R-:W-:Y:S01]  /*78b0*/  ISETP.NE.AND P1, PT, R116, RZ, PT ;  /* 0x000000ff7400720c */ /* 0x000fe20003f25270 */
[----:B------:R-:W-:Y:S01]  /*78c0*/  BSSY B0, `(.L_x_126) ;  /* 0x000000b000007945 */ /* 0x000fe20003800000 */
[----:B------:R-:W-:Y:S11]  /*78d0*/  ISETP.NE.AND P0, PT, R111, RZ, PT ;  /* 0x000000ff6f00720c */ /* 0x000ff60003f05270 */
[----:B------:R-:W-:Y:S05]  /*78e0*/  @P1 IMAD R6, R109, 0x4000, R178 ;  /* 0x000040006d061824 */ /* 0x000fea00078e02b2 */
[----:B------:R-:W-:Y:S04]  /*78f0*/  @P1 IADD3 R9, PT, PT, R6, UR48, RZ ;  /* 0x0000003006091c10 */ /* 0x000fe8000fffe0ff */
[----:B------:R-:W-:Y:S01]  /*7900*/  @P1 IADD3 R7, PT, PT, R110, R9, RZ ;  /* 0x000000096e071210 */ /* 0x000fe20007ffe0ff */
[--C-:B------:R-:W-:Y:S02]  /*7910*/  @P1 IMAD.IADD R5, R108, 0x1, R9.reuse ;  /* 0x000000016c051824 */ /* 0x100fe400078e0209 */
[----:B------:R-:W-:Y:S01]  /*7920*/  @P1 IMAD.IADD R4, R118, 0x1, R9 ;  /* 0x0000000176041824 */ /* 0x000fe200078e0209 */
[----:B------:R-:W-:Y:S06]  /*7930*/  @P0 BRA `(.L_x_127) ;  /* 0x00000000000c0947 */ /* 0x000fec0003800000 */
[----:B--2---:R-:W-:Y:S04]  /*7940*/  SHF.L.U32 R0, R167, 0x1f, RZ ;  /* 0x0000001fa7007819 */ /* 0x004fe800000006ff */
[----:B------:R-:W2:Y:S02]  /*7950*/  SYNCS.PHASECHK.TRANS64.TRYWAIT P0, [R3+URZ+0xc0], R0 ;  /* 0x0000c000030075a7 */ /* 0x000ea400080011ff */
[----:B--2---:R-:W-:Y:S05]  /*7960*/  @!P0 BRA `(.L_x_128) ;  /* 0x0000003400ec8947 */ /* 0x004fea0003800000 */
.L_x_127:
[----:B------:R-:W-:Y:S05]  /*7970*/  BSYNC B0 ;  /* 0x0000000000007941 */ /* 0x000fea0003800000 */
.L_x_126:
[----:B------:R-:W-:Y:S01]  /*7980*/  ISETP.NE.AND P0, PT, R116, RZ, PT ;  /* 0x000000ff7400720c */ /* 0x000fe20003f05270 */
[----:B------:R-:W-:Y:S11]  /*7990*/  VIADD R109, R109, 0x1 ;  /* 0x000000016d6d7836 */ /* 0x000ff60000000000 */
[----:B------:R-:W-:Y:S01]  /*79a0*/  @!UPT UIADD3 URZ, UPT, UPT, URZ, URZ, URZ ;  /* 0x000000fffffff290 */ /* 0x000fe2000fffe0ff */
[----:B------:R3:W4:Y:S01]  /*79b0*/  @P0 LDS.128 R88, [R6+UR48+0x400] ;  /* 0x0004003006580984 */ /* 0x0007220008000c00 */
[--C-:B--2---:R-:W-:Y:S01]  /*79c0*/  @P0 IMAD.IADD R3, R110, 0x1, R5.reuse ;  /* 0x000000016e030824 */ /* 0x104fe200078e0205 */
[C---:B------:R-:W-:Y:S01]  /*79d0*/  @P0 IADD3 R0, PT, PT, R118.reuse, R7, RZ ;  /* 0x0000000776000210 */ /* 0x040fe20007ffe0ff */
[C---:B------:R-:W-:Y:S01]  /*79e0*/  @P0 IMAD.IADD R8, R118.reuse, 0x1, R5 ;  /* 0x0000000176080824 */ /* 0x040fe200078e0205 */
[----:B------:R3:W2:Y:S02]  /*79f0*/  @P0 LDS.128 R96, [R4+0x400] ;  /* 0x0004000004600984 */ /* 0x0006a40000000c00 */
[----:B------:R-:W-:Y:S02]  /*7a00*/  @P0 IADD3 R9, PT, PT, R118, R3, RZ ;  /* 0x0000000376090210 */ /* 0x000fe40007ffe0ff */
[----:B------:R3:W1:Y:S04]  /*7a10*/  @P0 LDS.128 R104, [R7+0x400] ;  /* 0x0004000007680984 */ /* 0x0006680000000c00 */
[----:B------:R3:W1:Y:S04]  /*7a20*/  @P0 LDS.128 R112, [R0+0x400] ;  /* 0x0004000000700984 */ /* 0x0006680000000c00 */
[----:B------:R3:W1:Y:S04]  /*7a30*/  @P0 LDS.128 R120, [R5+0x400] ;  /* 0x0004000005780984 */ /* 0x0006680000000c00 */
[----:B------:R3:W1:Y:S04]  /*7a40*/  @P0 LDS.128 R128, [R8+0x400] ;  /* 0x0004000008800984 */ /* 0x0006680000000c00 */
[----:B------:R3:W1:Y:S04]  /*7a50*/  @P0 LDS.128 R136, [R3+0x400] ;  /* 0x0004000003880984 */ /* 0x0006680000000c00 */
[----:B------:R3:W1:Y:S02]  /*7a60*/  @P0 LDS.128 R144, [R9+0x400] ;  /* 0x0004000009900984 */ /* 0x0006640000000c00 */
.L_x_125:
[----:B------:R-:W-:Y:S05]  /*7a70*/  BSYNC B1 ;  /* 0x0000000000017941 */ /* 0x000fea0003800000 */
.L_x_124:
[----:B---3--:R-:W-:Y:S05]  /*7a80*/  VIADD R3, R78, 0x40 ;  /* 0x000000404e037836 */ /* 0x008fea0000000000 */
[----:B------:R-:W-:Y:S04]  /*7a90*/  SHF.R.U32.HI R3, RZ, 0x15, R3 ;  /* 0x00000015ff037819 */ /* 0x000fe80000011603 */
[----:B------:R-:W-:Y:S11]  /*7aa0*/  LOP3.LUT P0, RZ, R3, 0x3, R162, 0x48, !PT ;  /* 0x0000000303ff7812 */ /* 0x000ff600078048a2 */
[----:B------:R-:W-:Y:S02]  /*7ab0*/  @!UPT UIADD3 URZ, UPT, UPT, URZ, URZ, URZ ;  /* 0x000000fffffff290 */ /* 0x000fe4000fffe0ff */
[----:B------:R-:W-:Y:S05]  /*7ac0*/  @!P0 BRA `(.L_x_129) ;  /* 0x0000000000408947 */ /* 0x000fea0003800000 */
[----:B------:R-:W3:Y:S01]  /*7ad0*/  LDCU.64 UR8, c[0x4][0x70] ;  /* 0x01000e00ff0877ac */ /* 0x000ee20008000a00 */
[----:B------:R-:W-:Y:S01]  /*7ae0*/  MOV R15, 0x0 ;  /* 0x00000000000f7802 */ /* 0x000fe20000000f00 */
[----:B------:R-:W-:Y:S02]  /*7af0*/  HFMA2 R12, -RZ, RZ, 0, 5.9604644775390625e-08 ;  /* 0x00000001ff0c7431 */ /* 0x000fe400000001ff */
[----:B------:R-:W-:Y:S02]  /*7b00*/  IMAD.MOV.U32 R8, RZ, RZ, 0x192 ;  /* 0x00000192ff087424 */ /* 0x000fe400078e00ff */
[----:B------:R-:W-:Y:S01]  /*7b10*/  IMAD.MOV.U32 R13, RZ, RZ, RZ ;  /* 0x000000ffff0d7224 */ /* 0x000fe200078e00ff */
[----:B------:R-:W5:Y:S01]  /*7b20*/  LDCU.64 UR6, c[0x4][0x78] ;  /* 0x01000f00ff0677ac */ /* 0x000f620008000a00 */
[----:B------:R-:W1:Y:S01]  /*7b30*/  LDC.64 R14, c[0x4][R15] ;  /* 0x010000000f0e7b82 */ /* 0x000e620000000a00 */
[----:B------:R-:W2:Y:S01]  /*7b40*/  LDCU.64 UR4, c[0x4][0x10] ;  /* 0x01000200ff0477ac */ /* 0x000ea20008000a00 */
[----:B---3--:R-:W-:Y:S01]  /*7b50*/  MOV R5, UR9 ;  /* 0x0000000900057c02 */ /* 0x008fe20008000f00 */
[----:B------:R-:W-:Y:S01]  /*7b60*/  IMAD.U32 R4, RZ, RZ, UR8 ;  /* 0x00000008ff047e24 */ /* 0x000fe2000f8e00ff */
[----:B-----5:R-:W-:Y:S01]  /*7b70*/  MOV R7, UR7 ;  /* 0x0000000700077c02 */ /* 0x020fe20008000f00 */
[----:B------:R-:W-:Y:S01]  /*7b80*/  IMAD.U32 R6, RZ, RZ, UR6 ;  /* 0x00000006ff067e24 */ /* 0x000fe2000f8e00ff */
[----:B--2---:R-:W-:Y:S01]  /*7b90*/  MOV R11, UR5 ;  /* 0x00000005000b7c02 */ /* 0x004fe20008000f00 */
[----:B------:R-:W-:Y:S02]  /*7ba0*/  IMAD.U32 R10, RZ, RZ, UR4 ;  /* 0x00000004ff0a7e24 */ /* 0x000fe4000f8e00ff */
[----:B------:R-:W-:Y:S07]  /*7bb0*/  LEPC R20, `(.L_x_129) ;  /* 0x000000001014794e */ /* 0x000fee0000000000 */
[----:B-1--4-:R-:W-:Y:S05]  /*7bc0*/  CALL.ABS.NOINC R14 ;  /* 0x000000000e007343 */ /* 0x012fea0003c00000 */
.L_x_129:
[----:B------:R-:W-:Y:S05]  /*7bd0*/  WARPSYNC.ALL ;  /* 0x0000000000007948 */ /* 0x000fea0003800000 */
[----:B------:R-:W-:Y:S01]  /*7be0*/  R2UR UR4, R78 ;  /* 0x000000004e0472ca */ /* 0x000fe200000e0000 */
[--C-:B----4-:R-:W-:Y:S01]  /*7bf0*/  HADD2.F32 R80, -RZ, R88.reuse.H0_H0 ;  /* 0x20000058ff507230 */ /* 0x110fe20000004100 */
[----:B------:R-:W-:Y:S01]  /*7c00*/  ISETP.NE.AND P0, PT, R170, RZ, PT ;  /* 0x000000ffaa00720c */ /* 0x000fe20003f05270 */
[----:B------:R-:W-:Y:S01]  /*7c10*/  HADD2.F32 R82, -RZ, R88.H1_H1 ;  /* 0x30000058ff527230 */ /* 0x000fe20000004100 */
[----:B------:R-:W-:Y:S01]  /*7c20*/  BSSY.RECONVERGENT B0, `(.L_x_130) ;  /* 0x00000f9000007945 */ /* 0x000fe20003800200 */
[----:B------:R-:W-:Y:S02]  /*7c30*/  HADD2.F32 R83, -RZ, R89.H0_H0 ;  /* 0x20000059ff537230 */ /* 0x000fe40000004100 */
[----:B------:R-:W-:Y:S06]  /*7c40*/  HADD2.F32 R84, -RZ, R91.H1_H1 ;  /* 0x3000005bff547230 */ /* 0x000fec0000004100 */
[----:B------:R-:W2:Y:S02]  /*7c50*/  LDTM.x64 R4, tmem[UR4+0x40] ;  /* 0x00004004000479ee */ /* 0x000ea40008340000 */
[C---:B--2---:R-:W-:Y:S01]  /*7c60*/  FMUL R0, R76.reuse, R4 ;  /* 0x000000044c007220 */ /* 0x044fe20000400000 */
[C---:B------:R-:W-:Y:S01]  /*7c70*/  FMUL R3, R76.reuse, R5 ;  /* 0x000000054c037220 */ /* 0x040fe20000400000 */
[C---:B------:R-:W-:Y:S01]  /*7c80*/  FMUL R6, R76.reuse, R6 ;  /* 0x000000064c067220 */ /* 0x040fe20000400000 */
[C---:B------:R-:W-:Y:S01]  /*7c90*/  FMUL R7, R76.reuse, R7 ;  /* 0x000000074c077220 */ /* 0x040fe20000400000 */
[C---:B------:R-:W-:Y:S01]  /*7ca0*/  FFMA R0, R81.reuse, R80, R0 ;  /* 0x0000005051007223 */ /* 0x040fe20000000000 */
[----:B------:R-:W-:Y:S02]  /*7cb0*/  HADD2.F32 R80, -RZ, R89.H1_H1 ;  /* 0x30000059ff507230 */ /* 0x000fe40000004100 */
[C---:B------:R-:W-:Y:S01]  /*7cc0*/  FFMA R3, R81.reuse, R82, R3 ;  /* 0x0000005251037223 */ /* 0x040fe20000000003 */
[C---:B------:R-:W-:Y:S01]  /*7cd0*/  FFMA R6, R81.reuse, R83, R6 ;  /* 0x0000005351067223 */ /* 0x040fe20000000006 */
[--C-:B------:R-:W-:Y:S02]  /*7ce0*/  HADD2.F32 R83, -RZ, R90.reuse.H0_H0 ;  /* 0x2000005aff537230 */ /* 0x100fe40000004100 */
[C---:B------:R-:W-:Y:S01]  /*7cf0*/  FMUL R4, R76.reuse, R8 ;  /* 0x000000084c047220 */ /* 0x040fe20000400000 */
[----:B------:R-:W-:Y:S01]  /*7d00*/  FFMA R7, R81, R80, R7 ;  /* 0x0000005051077223 */ /* 0x000fe20000000007 */
[----:B-1----:R-:W-:Y:S01]  /*7d10*/  F2FP.F16.F32.PACK_AB R92, R3, R0 ;  /* 0x00000000035c723e */ /* 0x002fe200000000ff */
[----:B------:R-:W-:Y:S02]  /*7d20*/  HADD2.F32 R80, -RZ, R90.H1_H1 ;  /* 0x3000005aff507230 */ /* 0x000fe40000004100 */
[----:B------:R-:W-:Y:S01]  /*7d30*/  FFMA R4, R81, R83, R4 ;  /* 0x0000005351047223 */ /* 0x000fe20000000004 */
[----:B------:R-:W-:Y:S01]  /*7d40*/  HADD2.F32 R82, -RZ, R91.H0_H0 ;  /* 0x2000005bff527230 */ /* 0x000fe20000004100 */
[----:B------:R-:W-:Y:S01]  /*7d50*/  F2FP.F16.F32.PACK_AB R93, R7, R6 ;  /* 0x00000006075d723e */ /* 0x000fe200000000ff */
[C---:B------:R-:W-:Y:S01]  /*7d60*/  FMUL R0, R76.reuse, R9 ;  /* 0x000000094c007220 */ /* 0x040fe20000400000 */
[C---:B------:R-:W-:Y:S01]  /*7d70*/  FMUL R3, R76.reuse, R10 ;  /* 0x0000000a4c037220 */ /* 0x040fe20000400000 */
[C---:B------:R-:W-:Y:S01]  /*7d80*/  FMUL R5, R76.reuse, R11 ;  /* 0x0000000b4c057220 */ /* 0x040fe20000400000 */
[----:B------:R-:W-:Y:S01]  /*7d90*/  FMUL R6, R76, R12 ;  /* 0x0000000c4c067220 */ /* 0x000fe20000400000 */
[C---:B------:R-:W-:Y:S01]  /*7da0*/  FFMA R0, R81.reuse, R80, R0 ;  /* 0x0000005051007223 */ /* 0x040fe20000000000 */
[C---:B------:R-:W-:Y:S01]  /*7db0*/  FFMA R3, R81.reuse, R82, R3 ;  /* 0x0000005251037223 */ /* 0x040fe20000000003 */
[--C-:B------:R-:W-:Y:S02]  /*7dc0*/  HADD2.F32 R80, -RZ, R96.reuse.H0_H0 ;  /* 0x20000060ff507230 */ /* 0x100fe40000004100 */
[C---:B------:R-:W-:Y:S01]  /*7dd0*/  FFMA R5, R81.reuse, R84, R5 ;  /* 0x0000005451057223 */ /* 0x040fe20000000005 */
[----:B------:R-:W-:Y:S01]  /*7de0*/  HADD2.F32 R82, -RZ, R96.H1_H1 ;  /* 0x30000060ff527230 */ /* 0x000fe20000004100 */
[----:B------:R-:W-:Y:S01]  /*7df0*/  F2FP.F16.F32.PACK_AB R94, R0, R4 ;  /* 0x00000004005e723e */ /* 0x000fe200000000ff */
[C---:B------:R-:W-:Y:S01]  /*7e00*/  FMUL R7, R76.reuse, R13 ;  /* 0x0000000d4c077220 */ /* 0x040fe20000400000 */
[----:B------:R-:W-:Y:S01]  /*7e10*/  FFMA R6, R81, R80, R6 ;  /* 0x0000005051067223 */ /* 0x000fe20000000006 */
[----:B------:R-:W-:Y:S01]  /*7e20*/  F2FP.F16.F32.PACK_AB R95, R5, R3 ;  /* 0x00000003055f723e */ /* 0x000fe200000000ff */
[--C-:B------:R-:W-:Y:S02]  /*7e30*/  HADD2.F32 R80, -RZ, R97.reuse.H0_H0 ;  /* 0x20000061ff507230 */ /* 0x100fe40000004100 */
[----:B------:R-:W-:Y:S01]  /*7e40*/  FFMA R7, R81, R82, R7 ;  /* 0x0000005251077223 */ /* 0x000fe20000000007 */
[----:B------:R-:W-:Y:S02]  /*7e50*/  HADD2.F32 R82, -RZ, R97.H1_H1 ;  /* 0x30000061ff527230 */ /* 0x000fe40000004100 */
[C---:B------:R-:W-:Y:S01]  /*7e60*/  FMUL R0, R76.reuse, R14 ;  /* 0x0000000e4c007220 */ /* 0x040fe20000400000 */
[----:B------:R-:W-:Y:S01]  /*7e70*/  STS.128 [R178+UR48+0x4400], R92 ;  /* 0x0044005cb2007988 */ /* 0x000fe20008000c30 */
[--C-:B------:R-:W-:Y:S01]  /*7e80*/  HADD2.F32 R83, -RZ, R98.reuse.H0_H0 ;  /* 0x20000062ff537230 */ /* 0x100fe20000004100 */
[----:B------:R-:W-:Y:S01]  /*7e90*/  F2FP.F16.F32.PACK_AB R84, R7, R6 ;  /* 0x000000060754723e */ /* 0x000fe200000000ff */
[C---:B------:R-:W-:Y:S01]  /*7ea0*/  FFMA R0, R81.reuse, R80, R0 ;  /* 0x0000005051007223 */ /* 0x040fe20000000000 */
[C---:B------:R-:W-:Y:S01]  /*7eb0*/  FMUL R3, R76.reuse, R15 ;  /* 0x0000000f4c037220 */ /* 0x040fe20000400000 */
[C---:B------:R-:W-:Y:S01]  /*7ec0*/  FMUL R4, R76.reuse, R16 ;  /* 0x000000104c047220 */ /* 0x040fe20000400000 */
[----:B------:R-:W-:Y:S02]  /*7ed0*/  HADD2.F32 R80, -RZ, R98.H1_H1 ;  /* 0x30000062ff507230 */ /* 0x000fe40000004100 */
[C---:B------:R-:W-:Y:S01]  /*7ee0*/  FMUL R5, R76.reuse, R17 ;  /* 0x000000114c057220 */ /* 0x040fe20000400000 */
[C---:B------:R-:W-:Y:S01]  /*7ef0*/  FFMA R3, R81.reuse, R82, R3 ;  /* 0x0000005251037223 */ /* 0x040fe20000000003 */
[C---:B------:R-:W-:Y:S01]  /*7f00*/  FFMA R4, R81.reuse, R83, R4 ;  /* 0x0000005351047223 */ /* 0x040fe20000000004 */
[--C-:B------:R-:W-:Y:S02]  /*7f10*/  HADD2.F32 R83, -RZ, R99.reuse.H0_H0 ;  /* 0x20000063ff537230 */ /* 0x100fe40000004100 */
[----:B------:R-:W-:Y:S01]  /*7f20*/  FFMA R5, R81, R80, R5 ;  /* 0x0000005051057223 */ /* 0x000fe20000000005 */
[----:B------:R-:W-:Y:S01]  /*7f30*/  HADD2.F32 R82, -RZ, R99.H1_H1 ;  /* 0x30000063ff527230 */ /* 0x000fe20000004100 */
[----:B------:R-:W-:Y:S01]  /*7f40*/  F2FP.F16.F32.PACK_AB R85, R3, R0 ;  /* 0x000000000355723e */ /* 0x000fe200000000ff */
[C---:B------:R-:W-:Y:S01]  /*7f50*/  FMUL R6, R76.reuse, R18 ;  /* 0x000000124c067220 */ /* 0x040fe20000400000 */
[C---:B------:R-:W-:Y:S01]  /*7f60*/  FMUL R7, R76.reuse, R19 ;  /* 0x000000134c077220 */ /* 0x040fe20000400000 */
[----:B------:R-:W-:Y:S01]  /*7f70*/  F2FP.F16.F32.PACK_AB R86, R5, R4 ;  /* 0x000000040556723e */ /* 0x000fe200000000ff */
[--C-:B------:R-:W-:Y:S02]  /*7f80*/  HADD2.F32 R80, -RZ, R104.reuse.H0_H0 ;  /* 0x20000068ff507230 */ /* 0x100fe40000004100 */
[C---:B------:R-:W-:Y:S01]  /*7f90*/  FFMA R6, R81.reuse, R83, R6 ;  /* 0x0000005351067223 */ /* 0x040fe20000000006 */
[----:B------:R-:W-:Y:S01]  /*7fa0*/  FFMA R7, R81, R82, R7 ;  /* 0x0000005251077223 */ /* 0x000fe20000000007 */
[----:B------:R-:W-:Y:S02]  /*7fb0*/  HADD2.F32 R82, -RZ, R104.H1_H1 ;  /* 0x30000068ff527230 */ /* 0x000fe40000004100 */
[C---:B------:R-:W-:Y:S01]  /*7fc0*/  FMUL R0, R76.reuse, R20 ;  /* 0x000000144c007220 */ /* 0x040fe20000400000 */
[C---:B------:R-:W-:Y:S01]  /*7fd0*/  FMUL R3, R76.reuse, R21 ;  /* 0x000000154c037220 */ /* 0x040fe20000400000 */
[C---:B------:R-:W-:Y:S01]  /*7fe0*/  FMUL R4, R76.reuse, R22 ;  /* 0x000000164c047220 */ /* 0x040fe20000400000 */
[----:B------:R-:W-:Y:S01]  /*7ff0*/  F2FP.F16.F32.PACK_AB R87, R7, R6 ;  /* 0x000000060757723e */ /* 0x000fe200000000ff */
[C---:B------:R-:W-:Y:S01]  /*8000*/  FFMA R0, R81.reuse, R80, R0 ;  /* 0x0000005051007223 */ /* 0x040fe20000000000 */
[----:B------:R-:W-:Y:S01]  /*8010*/  FFMA R3, R81, R82, R3 ;  /* 0x0000005251037223 */ /* 0x000fe20000000003 */
[----:B------:R-:W-:Y:S02]  /*8020*/  HADD2.F32 R80, -RZ, R105.H0_H0 ;  /* 0x20000069ff507230 */ /* 0x000fe40000004100 */
[C---:B------:R-:W-:Y:S01]  /*8030*/  FMUL R5, R76.reuse, R23 ;  /* 0x000000174c057220 */ /* 0x040fe20000400000 */
[----:B------:R1:W-:Y:S01]  /*8040*/  STS.128 [R180+0x4400], R84 ;  /* 0x00440054b4007388 */ /* 0x0003e20000000c00 */
[C---:B------:R-:W-:Y:S01]  /*8050*/  FMUL R6, R76.reuse, R24 ;  /* 0x000000184c067220 */ /* 0x040fe20000400000 */
[----:B------:R-:W-:Y:S01]  /*8060*/  HADD2.F32 R83, -RZ, R107.H0_H0 ;  /* 0x2000006bff537230 */ /* 0x000fe20000004100 */
[----:B------:R-:W-:Y:S01]  /*8070*/  F2FP.F16.F32.PACK_AB R100, R3, R0 ;  /* 0x000000000364723e */ /* 0x000fe200000000ff */
[----:B------:R-:W-:Y:S02]  /*8080*/  HADD2.F32 R0, -RZ, R105.H1_H1 ;  /* 0x30000069ff007230 */ /* 0x000fe40000004100 */
[C---:B------:R-:W-:Y:S01]  /*8090*/  FFMA R4, R81.reuse, R80, R4 ;  /* 0x0000005051047223 */ /* 0x040fe20000000004 */
[--C-:B------:R-:W-:Y:S02]  /*80a0*/  HADD2.F32 R3, -RZ, R106.reuse.H0_H0 ;  /* 0x2000006aff037230 */ /* 0x100fe40000004100 */
[C---:B------:R-:W-:Y:S01]  /*80b0*/  FMUL R7, R76.reuse, R25 ;  /* 0x000000194c077220 */ /* 0x040fe20000400000 */
[----:B------:R-:W-:Y:S02]  /*80c0*/  HADD2.F32 R80, -RZ, R106.H1_H1 ;  /* 0x3000006aff507230 */ /* 0x000fe40000004100 */
[C---:B------:R-:W-:Y:S01]  /*80d0*/  FFMA R5, R81.reuse, R0, R5 ;  /* 0x0000000051057223 */ /* 0x040fe20000000005 */
[C---:B------:R-:W-:Y:S01]  /*80e0*/  FMUL R8, R76.reuse, R26 ;  /* 0x0000001a4c087220 */ /* 0x040fe20000400000 */
[----:B------:R-:W-:Y:S02]  /*80f0*/  HADD2.F32 R82, -RZ, R107.H1_H1 ;  /* 0x3000006bff527230 */ /* 0x000fe40000004100 */
[C---:B------:R-:W-:Y:S01]  /*8100*/  FFMA R6, R81.reuse, R3, R6 ;  /* 0x0000000351067223 */ /* 0x040fe20000000006 */
[----:B------:R-:W-:Y:S01]  /*8110*/  FFMA R7, R81, R80, R7 ;  /* 0x0000005051077223 */ /* 0x000fe20000000007 */
[----:B------:R-:W-:Y:S01]  /*8120*/  F2FP.F16.F32.PACK_AB R101, R5, R4 ;  /* 0x000000040565723e */ /* 0x000fe200000000ff */
        /* <DEDUP_REMOVED lines=8> */
[----:B------:R-:W-:Y:S01]  /*81b0*/  FFMA R10, R81, R0, R10 ;  /* 0x00000000510a7223 */ /* 0x000fe2000000000a */
[--C-:B------:R-:W-:Y:S01]  /*81c0*/  HADD2.F32 R3, -RZ, R113.reuse.H0_H0 ;  /* 0x20000071ff037230 */ /* 0x100fe20000004100 */
[----:B------:R-:W-:Y:S01]  /*81d0*/  F2FP.F16.F32.PACK_AB R103, R9, R8 ;  /* 0x000000080967723e */ /* 0x000fe200000000ff */
[----:B------:R-:W-:Y:S01]  /*81e0*/  FFMA R11, R81, R80, R11 ;  /* 0x00000050510b7223 */ /* 0x000fe2000000000b */
[C---:B------:R-:W-:Y:S01]  /*81f0*/  FMUL R12, R76.reuse, R30 ;  /* 0x0000001e4c0c7220 */ /* 0x040fe20000400000 */
[----:B------:R-:W-:Y:S02]  /*8200*/  HADD2.F32 R0, -RZ, R113.H1_H1 ;  /* 0x30000071ff007230 */ /* 0x000fe40000004100 */
[C---:B------:R-:W-:Y:S01]  /*8210*/  FMUL R13, R76.reuse, R31 ;  /* 0x0000001f4c0d7220 */ /* 0x040fe20000400000 */
[----:B------:R2:W-:Y:S01]  /*8220*/  STS.128 [R177+0x4400], R100 ;  /* 0x00440064b1007388 */ /* 0x0005e20000000c00 */
[----:B-1----:R-:W-:Y:S01]  /*8230*/  F2FP.F16.F32.PACK_AB R84, R11, R10 ;  /* 0x0000000a0b54723e */ /* 0x002fe200000000ff */
[C---:B------:R-:W-:Y:S01]  /*8240*/  FFMA R12, R81.reuse, R3, R12 ;  /* 0x00000003510c7223 */ /* 0x040fe2000000000c */
[----:B------:R-:W-:Y:S01]  /*8250*/  FFMA R13, R81, R0, R13 ;  /* 0x00000000510d7223 */ /* 0x000fe2000000000d */
[--C-:B------:R-:W-:Y:S02]  /*8260*/  HADD2.F32 R3, -RZ, R114.reuse.H0_H0 ;  /* 0x20000072ff037230 */ /* 0x100fe40000004100 */
        /* <DEDUP_REMOVED lines=25> */
[----:B------:R-:W-:Y:S01]  /*8400*/  F2FP.F16.F32.PACK_AB R92, R19, R18 ;  /* 0x00000012135c723e */ /* 0x000fe200000000ff */
        /* <DEDUP_REMOVED lines=113> */
[----:B------:R-:W-:Y:S02]  /*8b20*/  UIADD3 UR8, UP0, UPT, UR52, 0x680, URZ ;  /* 0x0000068034087890 */ /* 0x000fe4000ff1e0ff */
[----:B------:R-:W-:Y:S02]  /*8b30*/  UIADD3 UR5, UPT, UPT, UR41, 0x40, URZ ;  /* 0x0000004029057890 */ /* 0x000fe4000fffe0ff */
[----:B------:R-:W-:Y:S02]  /*8b40*/  UIADD3 UR4, UPT, UPT, UR48, 0x4400, URZ ;  /* 0x0000440030047890 */ /* 0x000fe4000fffe0ff */
[----:B------:R-:W-:Y:S01]  /*8b50*/  UIADD3.X UR9, UPT, UPT, URZ, UR53, URZ, UP0, !UPT ;  /* 0x00000035ff097290 */ /* 0x000fe200087fe4ff */
[----:B------:R-:W-:Y:S01]  /*8b60*/  UMOV UR6, UR42 ;  /* 0x0000002a00067c82 */ /* 0x000fe20008000000 */
[----:B------:R-:W-:Y:S07]  /*8b70*/  UMOV UR7, UR36 ;  /* 0x0000002400077c82 */ /* 0x000fee0008000000 */
[----:B------:R2:W-:Y:S01]  /*8b80*/  UTMASTG.3D [UR4], [UR8] ;  /* 0x00000004080073b5 */ /* 0x0005e20008010000 */
[----:B------:R0:W-:Y:S01]  /*8b90*/  UTMACMDFLUSH ;  /* 0x00000000000079b7 */ /* 0x0001e20000000000 */
[----:B--2---:R-:W-:Y:S04]  /*8ba0*/  DEPBAR.LE SB0, 0x1 ;  /* 0x000080400000791a */ /* 0x004fe80000000000 */
.L_x_131:
[----:B------:R-:W-:Y:S05]  /*8bb0*/  BSYNC.RECONVERGENT B0 ;  /* 0x0000000000007941 */ /* 0x000fea0003800200 */
.L_x_130:
[----:B------:R-:W-:Y:S01]  /*8bc0*/  BAR.SYNC.DEFER_BLOCKING 0x1, 0x80 ;  /* 0x0042000000007b1d */ /* 0x000fe20000010000 */
[----:B------:R-:W-:Y:S01]  /*8bd0*/  ISETP.NE.AND P1, PT, R176, RZ, PT ;  /* 0x000000ffb000720c */ /* 0x000fe20003f25270 */
[----:B------:R-:W-:Y:S01]  /*8be0*/  UISETP.GT.U32.AND UP0, UPT, UR50, -0x3, UPT ;  /* 0xfffffffd3200788c */ /* 0x000fe2000bf04070 */
[----:B------:R-:W-:Y:S11]  /*8bf0*/  LEA R4, R109, UR48, 0x3 ;  /* 0x000000306d047c11 */ /* 0x000ff6000f8e18ff */
        /* <DEDUP_REMOVED lines=11> */
.L_x_132:
        /* <DEDUP_REMOVED lines=11> */
[----:B--2---:R-:W-:Y:S01]  /*8d60*/  @P1 IMAD.IADD R0, R118, 0x1, R3 ;  /* 0x0000000176001824 */ /* 0x004fe200078e0203 */
[----:B------:R-:W-:Y:S06]  /*8d70*/  @P0 BRA `(.L_x_136) ;  /* 0x00000000000c0947 */ /* 0x000fec0003800000 */
[----:B------:R-:W-:Y:S04]  /*8d80*/  SHF.L.U32 R3, R167, 0x1f, RZ ;  /* 0x0000001fa7037819 */ /* 0x000fe800000006ff */
[----:B------:R-:W2:Y:S02]  /*8d90*/  SYNCS.PHASECHK.TRANS64.TRYWAIT P0, [R4+URZ+0xc0], R3 ;  /* 0x0000c003040075a7 */ /* 0x000ea400080011ff */
[----:B--2---:R-:W-:Y:S05]  /*8da0*/  @!P0 BRA `(.L_x_137) ;  /* 0x0000002000f08947 */ /* 0x004fea0003800000 */
.L_x_136:
[----:B------:R-:W-:Y:S05]  /*8db0*/  BSYNC B0 ;  /* 0x0000000000007941 */ /* 0x000fea0003800000 */
.L_x_135:
[----:B------:R-:W-:Y:S11]  /*8dc0*/  ISETP.NE.AND P0, PT, R116, RZ, PT ;  /* 0x000000ff7400720c */ /* 0x000ff60003f05270 */
[----:B------:R-:W-:Y:S02]  /*8dd0*/  @!UPT UIADD3 URZ, UPT, UPT, URZ, URZ, URZ ;  /* 0x000000fffffff290 */ /* 0x000fe4000fffe0ff */
[----:B------:R3:W4:Y:S01]  /*8de0*/  @P0 LDS.128 R88, [R109+UR48+0x400] ;  /* 0x000400306d580984 */ /* 0x0007220008000c00 */
[----:B--2---:R-:W-:Y:S01]  /*8df0*/  @P0 IMAD.IADD R3, R110, 0x1, R5 ;  /* 0x000000016e030824 */ /* 0x004fe200078e0205 */
        /* <DEDUP_REMOVED lines=10> */
.L_x_134:
[----:B------:R-:W-:Y:S05]  /*8ea0*/  BSYNC B1 ;  /* 0x0000000000017941 */ /* 0x000fea0003800000 */
.L_x_133:
        /* <DEDUP_REMOVED lines=21> */
.L_x_138:
[----:B------:R-:W-:Y:S01]  /*9000*/  ISETP.NE.AND P0, PT, R170, RZ, PT ;  /* 0x000000ffaa00720c */ /* 0x000fe20003f05270 */
[----:B------:R-:W-:Y:S05]  /*9010*/  WARPSYNC.ALL ;  /* 0x0000000000007948 */ /* 0x000fea0003800000 */
[----:B------:R-:W-:Y:S01]  /*9020*/  R2UR UR4, R78 ;  /* 0x000000004e0472ca */ /* 0x000fe200000e0000 */
[--C-:B----4-:R-:W-:Y:S01]  /*9030*/  HADD2.F32 R80, -RZ, R88.reuse.H0_H0 ;  /* 0x20000058ff507230 */ /* 0x110fe20000004100 */
[----:B------:R-:W-:Y:S01]  /*9040*/  IADD3 R179, PT, PT, R179, 0x130, RZ ;  /* 0x00000130b3b37810 */ /* 0x000fe20007ffe0ff */
[----:B------:R-:W-:Y:S01]  /*9050*/  HADD2.F32 R82, -RZ, R88.H1_H1 ;  /* 0x30000058ff527230 */ /* 0x000fe20000004100 */
[----:B------:R-:W-:Y:S01]  /*9060*/  BSSY.RECONVERGENT B0, `(.L_x_139) ;  /* 0x00000fc000007945 */ /* 0x000fe20003800200 */
[--C-:B------:R-:W-:Y:S01]  /*9070*/  HADD2.F32 R83, -RZ, R89.reuse.H0_H0 ;  /* 0x20000059ff537230 */ /* 0x100fe20000004100 */
[----:B------:R-:W-:Y:S01]  /*9080*/  LOP3.LUT R179, R179, 0xfefffff8, RZ, 0xc0, !PT ;  /* 0xfefffff8b3b37812 */ /* 0x000fe200078ec0ff */
[----:B-1----:R-:W-:Y:S02]  /*9090*/  HADD2.F32 R84, -RZ, R89.H1_H1 ;  /* 0x30000059ff547230 */ /* 0x002fe40000004100 */
[--C-:B------:R-:W-:Y:S02]  /*90a0*/  HADD2.F32 R85, -RZ, R90.reuse.H0_H0 ;  /* 0x2000005aff557230 */ /* 0x100fe40000004100 */
[----:B------:R-:W-:Y:S02]  /*90b0*/  HADD2.F32 R86, -RZ, R90.H1_H1 ;  /* 0x3000005aff567230 */ /* 0x000fe40000004100 */
[----:B------:R-:W1:Y:S01]  /*90c0*/  LDTM.x64 R4, tmem[UR4+0x80] ;  /* 0x00008004000479ee */ /* 0x000e620008340000 */
[----:B------:R-:W-:Y:S01]  /*90d0*/  NOP ;  /* 0x0000000000007918 */ /* 0x000fe20000000000 */
[----:B-1----:R1:W-:Y:S01]  /*90e0*/  SYNCS.ARRIVE.TRANS64.RED.A1T0 RZ, [R179+URZ], RZ ;  /* 0x000000ffb3ff79a7 */ /* 0x0023e200081004ff */
[--C-:B------:R-:W-:Y:S02]  /*90f0*/  HADD2.F32 R87, -RZ, R91.reuse.H0_H0 ;  /* 0x2000005bff577230 */ /* 0x100fe40000004100 */
[----:B------:R-:W-:Y:S02]  /*9100*/  HADD2.F32 R88, -RZ, R91.H1_H1 ;  /* 0x3000005bff587230 */ /* 0x000fe40000004100 */
[--C-:B--2---:R-:W-:Y:S02]  /*9110*/  HADD2.F32 R89, -RZ, R96.reuse.H0_H0 ;  /* 0x20000060ff597230 */ /* 0x104fe40000004100 */
[----:B------:R-:W-:Y:S02]  /*9120*/  HADD2.F32 R90, -RZ, R96.H1_H1 ;  /* 0x30000060ff5a7230 */ /* 0x000fe40000004100 */
[--C-:B------:R-:W-:Y:S02]  /*9130*/  HADD2.F32 R91, -RZ, R97.reuse.H0_H0 ;  /* 0x20000061ff5b7230 */ /* 0x100fe40000004100 */
[----:B------:R-:W-:Y:S02]  /*9140*/  HADD2.F32 R92, -RZ, R97.H1_H1 ;  /* 0x30000061ff5c7230 */ /* 0x000fe40000004100 */
[--C-:B------:R-:W-:Y:S02]  /*9150*/  HADD2.F32 R93, -RZ, R98.reuse.H0_H0 ;  /* 0x20000062ff5d7230 */ /* 0x100fe40000004100 */
[----:B------:R-:W-:Y:S02]  /*9160*/  HADD2.F32 R94, -RZ, R98.H1_H1 ;  /* 0x30000062ff5e7230 */ /* 0x000fe40000004100 */
[--C-:B------:R-:W-:Y:S02]  /*9170*/  HADD2.F32 R95, -RZ, R99.reuse.H0_H0 ;  /* 0x20000063ff5f7230 */ /* 0x100fe40000004100 */
[----:B------:R-:W-:Y:S02]  /*9180*/  HADD2.F32 R96, -RZ, R99.H1_H1 ;  /* 0x30000063ff607230 */ /* 0x000fe40000004100 */
[--C-:B------:R-:W-:Y:S02]  /*9190*/  HADD2.F32 R97, -RZ, R104.reuse.H0_H0 ;  /* 0x20000068ff617230 */ /* 0x100fe40000004100 */
[C---:B------:R-:W-:Y:S01]  /*91a0*/  FMUL R4, R76.reuse, R4 ;  /* 0x000000044c047220 */ /* 0x040fe20000400000 */
[C---:B------:R-:W-:Y:S01]  /*91b0*/  FMUL R5, R76.reuse, R5 ;  /* 0x000000054c057220 */ /* 0x040fe20000400000 */
[C---:B------:R-:W-:Y:S01]  /*91c0*/  FMUL R6, R76.reuse, R6 ;  /* 0x000000064c067220 */ /* 0x040fe20000400000 */
[C---:B------:R-:W-:Y:S01]  /*91d0*/  FMUL R7, R76.reuse, R7 ;  /* 0x000000074c077220 */ /* 0x040fe20000400000 */
[C---:B------:R-:W-:Y:S01]  /*91e0*/  FFMA R4, R81.reuse, R80, R4 ;  /* 0x0000005051047223 */ /* 0x040fe20000000004 */
[C---:B------:R-:W-:Y:S01]  /*91f0*/  FFMA R5, R81.reuse, R82, R5 ;  /* 0x0000005251057223 */ /* 0x040fe20000000005 */
[C---:B------:R-:W-:Y:S01]  /*9200*/  FFMA R6, R81.reuse, R83, R6 ;  /* 0x0000005351067223 */ /* 0x040fe20000000006 */
[----:B------:R-:W-:Y:S01]  /*9210*/  FFMA R7, R81, R84, R7 ;  /* 0x0000005451077223 */ /* 0x000fe20000000007 */
[C---:B------:R-:W-:Y:S01]  /*9220*/  FMUL R8, R76.reuse, R8 ;  /* 0x000000084c087220 */ /* 0x040fe20000400000 */
[C---:B------:R-:W-:Y:S01]  /*9230*/  FMUL R9, R76.reuse, R9 ;  /* 0x000000094c097220 */ /* 0x040fe20000400000 */
[----:B------:R-:W-:Y:S01]  /*9240*/  F2FP.F16.F32.PACK_AB R4, R5, R4 ;  /* 0x000000040504723e */ /* 0x000fe200000000ff */
[C---:B------:R-:W-:Y:S01]  /*9250*/  FMUL R10, R76.reuse, R10 ;  /* 0x0000000a4c0a7220 */ /* 0x040fe20000400000 */
[----:B------:R-:W-:Y:S01]  /*9260*/  F2FP.F16.F32.PACK_AB R5, R7, R6 ;  /* 0x000000060705723e */ /* 0x000fe200000000ff */
[C---:B------:R-:W-:Y:S01]  /*9270*/  FFMA R8, R81.reuse, R85, R8 ;  /* 0x0000005551087223 */ /* 0x040fe20000000008 */
[C---:B------:R-:W-:Y:S01]  /*9280*/  FFMA R9, R81.reuse, R86, R9 ;  /* 0x0000005651097223 */ /* 0x040fe20000000009 */
[----:B------:R-:W-:Y:S01]  /*9290*/  FFMA R10, R81, R87, R10 ;  /* 0x00000057510a7223 */ /* 0x000fe2000000000a */
[C---:B------:R-:W-:Y:S01]  /*92a0*/  FMUL R11, R76.reuse, R11 ;  /* 0x0000000b4c0b7220 */ /* 0x040fe20000400000 */
[C---:B------:R-:W-:Y:S01]  /*92b0*/  FMUL R0, R76.reuse, R12 ;  /* 0x0000000c4c007220 */ /* 0x040fe20000400000 */
[C---:B------:R-:W-:Y:S01]  /*92c0*/  FMUL R3, R76.reuse, R13 ;  /* 0x0000000d4c037220 */ /* 0x040fe20000400000 */
[----:B------:R-:W-:Y:S01]  /*92d0*/  F2FP.F16.F32.PACK_AB R6, R9, R8 ;  /* 0x000000080906723e */ /* 0x000fe200000000ff */
        /* <DEDUP_REMOVED lines=10> */
[----:B------:R1:W-:Y:S01]  /*9380*/  STS.128 [R178+UR48+0x8400], R4 ;  /* 0x00840004b2007988 */ /* 0x0003e20008000c30 */
[----:B------:R-:W-:Y:S01]  /*9390*/  FFMA R12, R81, R93, R12 ;  /* 0x0000005d510c7223 */ /* 0x000fe2000000000c */
[C---:B------:R-:W-:Y:S01]  /*93a0*/  FMUL R13, R76.reuse, R17 ;  /* 0x000000114c0d7220 */ /* 0x040fe20000400000 */
[C---:B------:R-:W-:Y:S01]  /*93b0*/  FMUL R18, R76.reuse, R18 ;  /* 0x000000124c127220 */ /* 0x040fe20000400000 */
[----:B------:R-:W-:Y:S01]  /*93c0*/  F2FP.F16.F32.PACK_AB R9, R15, R14 ;  /* 0x0000000e0f09723e */ /* 0x000fe200000000ff */
[C---:B------:R-:W-:Y:S01]  /*93d0*/  FMUL R19, R76.reuse, R19 ;  /* 0x000000134c137220 */ /* 0x040fe20000400000 */
[C---:B------:R-:W-:Y:S01]  /*93e0*/  FFMA R13, R81.reuse, R94, R13 ;  /* 0x0000005e510d7223 */ /* 0x040fe2000000000d */
[C---:B------:R-:W-:Y:S01]  /*93f0*/  FFMA R18, R81.reuse, R95, R18 ;  /* 0x0000005f51127223 */ /* 0x040fe20000000012 */
[----:B------:R-:W-:Y:S02]  /*9400*/  HADD2.F32 R98, -RZ, R104.H1_H1 ;  /* 0x30000068ff627230 */ /* 0x000fe40000004100 */
[----:B------:R-:W-:Y:S01]  /*9410*/  FFMA R19, R81, R96, R19 ;  /* 0x0000006051137223 */ /* 0x000fe20000000013 */
[C---:B------:R-:W-:Y:S01]  /*9420*/  FMUL R16, R76.reuse, R20 ;  /* 0x000000144c107220 */ /* 0x040fe20000400000 */
[----:B------:R-:W-:Y:S01]  /*9430*/  F2FP.F16.F32.PACK_AB R10, R13, R12 ;  /* 0x0000000c0d0a723e */ /* 0x000fe200000000ff */
[--C-:B------:R-:W-:Y:S02]  /*9440*/  HADD2.F32 R99, -RZ, R105.reuse.H0_H0 ;  /* 0x20000069ff637230 */ /* 0x100fe40000004100 */
[C---:B------:R-:W-:Y:S01]  /*9450*/  FMUL R17, R76.reuse, R21 ;  /* 0x000000154c117220 */ /* 0x040fe20000400000 */
[----:B------:R-:W-:Y:S01]  /*9460*/  F2FP.F16.F32.PACK_AB R11, R19, R18 ;  /* 0x00000012130b723e */ /* 0x000fe200000000ff */
[C---:B------:R-:W-:Y:S01]  /*9470*/  FFMA R16, R81.reuse, R97, R16 ;  /* 0x0000006151107223 */ /* 0x040fe20000000010 */
[----:B------:R-:W-:Y:S02]  /*9480*/  HADD2.F32 R100, -RZ, R105.H1_H1 ;  /* 0x30000069ff647230 */ /* 0x000fe40000004100 */
[----:B------:R-:W-:Y:S01]  /*9490*/  FFMA R17, R81, R98, R17 ;  /* 0x0000006251117223 */ /* 0x000fe20000000011 */
[C---:B------:R-:W-:Y:S01]  /*94a0*/  FMUL R22, R76.reuse, R22 ;  /* 0x000000164c167220 */ /* 0x040fe20000400000 */
[----:B------:R1:W-:Y:S01]  /*94b0*/  STS.128 [R180+0x8400], R8 ;  /* 0x00840008b4007388 */ /* 0x0003e20000000c00 */
[--C-:B------:R-:W-:Y:S02]  /*94c0*/  HADD2.F32 R101, -RZ, R106.reuse.H0_H0 ;  /* 0x2000006aff657230 */ /* 0x100fe40000004100 */
[C---:B------:R-:W-:Y:S01]  /*94d0*/  FMUL R23, R76.reuse, R23 ;  /* 0x000000174c177220 */ /* 0x040fe20000400000 */
[----:B------:R-:W-:Y:S01]  /*94e0*/  F2FP.F16.F32.PACK_AB R16, R17, R16 ;  /* 0x000000101110723e */ /* 0x000fe200000000ff */
[C---:B------:R-:W-:Y:S01]  /*94f0*/  FFMA R22, R81.reuse, R99, R22 ;  /* 0x0000006351167223 */ /* 0x040fe20000000016 */
[----:B------:R-:W-:Y:S02]  /*9500*/  HADD2.F32 R102, -RZ, R106.H1_H1 ;  /* 0x3000006aff667230 */ /* 0x000fe40000004100 */
[----:B------:R-:W-:Y:S01]  /*9510*/  FFMA R23, R81, R100, R23 ;  /* 0x0000006451177223 */ /* 0x000fe20000000017 */
[C---:B------:R-:W-:Y:S01]  /*9520*/  FMUL R20, R76.reuse, R24 ;  /* 0x000000184c147220 */ /* 0x040fe20000400000 */
        /* <DEDUP_REMOVED lines=21> */
[--C-:B------:R-:W-:Y:S01]  /*9680*/  HADD2.F32 R109, -RZ, R114.reuse.H0_H0 ;  /* 0x20000072ff6d7230 */ /* 0x100fe20000004100 */
[----:B------:R1:W-:Y:S01]  /*9690*/  STS.128 [R177+0x8400], R16 ;  /* 0x00840010b1007388 */ /* 0x0003e20000000c00 */
        /* <DEDUP_REMOVED lines=69> */
[C---:B------:R-:W-:Y:S01]  /*9af0*/  FFMA R45, R81.reuse, R126, R45 ;  /* 0x0000007e512d7223 */ /* 0x040fe2000000002d */
[C---:B------:R-:W-:Y:S01]  /*9b00*/  FMUL R50, R76.reuse, R50 ;  /* 0x000000324c327220 */ /* 0x040fe20000400000 */
[--C-:B------:R-:W-:Y:S02]  /*9b10*/  HADD2.F32 R129, -RZ, R136.reuse.H0_H0 ;  /* 0x20000088ff817230 */ /* 0x100fe40000004100 */
[C---:B------:R-:W-:Y:S01]  /*9b20*/  FMUL R51, R76.reuse, R51 ;  /* 0x000000334c337220 */ /* 0x040fe20000400000 */
[----:B------:R-:W-:Y:S02]  /*9b30*/  HADD2.F32 R130, -RZ, R136.H1_H1 ;  /* 0x30000088ff827230 */ /* 0x000fe40000004100 */
[C---:B------:R-:W-:Y:S01]  /*9b40*/  FMUL R48, R76.reuse, R52 ;  /* 0x000000344c307220 */ /* 0x040fe20000400000 */
[--C-:B------:R-:W-:Y:S02]  /*9b50*/  HADD2.F32 R131, -RZ, R137.reuse.H0_H0 ;  /* 0x20000089ff837230 */ /* 0x100fe40000004100 */
[C---:B------:R-:W-:Y:S01]  /*9b60*/  FMUL R49, R76.reuse, R53 ;  /* 0x000000354c317220 */ /* 0x040fe20000400000 */
[C---:B------:R-:W-:Y:S01]  /*9b70*/  FFMA R50, R81.reuse, R127, R50 ;  /* 0x0000007f51327223 */ /* 0x040fe20000000032 */
[----:B------:R-:W-:Y:S02]  /*9b80*/  HADD2.F32 R132, -RZ, R137.H1_H1 ;  /* 0x30000089ff847230 */ /* 0x000fe40000004100 */
[C---:B------:R-:W-:Y:S01]  /*9b90*/  FMUL R54, R76.reuse, R54 ;  /* 0x000000364c367220 */ /* 0x040fe20000400000 */
[C---:B------:R-:W-:Y:S01]  /*9ba0*/  FFMA R51, R81.reuse, R128, R51 ;  /* 0x0000008051337223 */ /* 0x040fe20000000033 */
        /* <DEDUP_REMOVED lines=11> */
[----:B------:R-:W-:Y:S01]  /*9c60*/  FFMA R55, R81, R132, R55 ;  /* 0x0000008451377223 */ /* 0x000fe20000000037 */
[--C-:B------:R-:W-:Y:S02]  /*9c70*/  HADD2.F32 R137, -RZ, R144.reuse.H0_H0 ;  /* 0x20000090ff897230 */ /* 0x100fe40000004100 */
[C---:B------:R-:W-:Y:S01]  /*9c80*/  FMUL R59, R76.reuse, R59 ;  /* 0x0000003b4c3b7220 */ /* 0x040fe20000400000 */
[----:B------:R-:W-:Y:S01]  /*9c90*/  F2FP.F16.F32.PACK_AB R42, R45, R44 ;  /* 0x0000002c2d2a723e */ /* 0x000fe200000000ff */
[----:B------:R-:W-:Y:S01]  /*9ca0*/  FFMA R52, R81, R133, R52 ;  /* 0x0000008551347223 */ /* 0x000fe20000000034 */
[----:B------:R-:W-:Y:S01]  /*9cb0*/  F2FP.F16.F32.PACK_AB R43, R51, R50 ;  /* 0x00000032332b723e */ /* 0x000fe200000000ff */
[----:B------:R-:W-:Y:S02]  /*9cc0*/  HADD2.F32 R138, -RZ, R144.H1_H1 ;  /* 0x30000090ff8a7230 */ /* 0x000fe40000004100 */
[C---:B------:R-:W-:Y:S01]  /*9cd0*/  FMUL R56, R76.reuse, R60 ;  /* 0x0000003c4c387220 */ /* 0x040fe20000400000 */
[C---:B------:R-:W-:Y:S01]  /*9ce0*/  FFMA R53, R81.reuse, R134, R53 ;  /* 0x0000008651357223 */ /* 0x040fe20000000035 */
[--C-:B------:R-:W-:Y:S01]  /*9cf0*/  HADD2.F32 R139, -RZ, R145.reuse.H0_H0 ;  /* 0x20000091ff8b7230 */ /* 0x100fe20000004100 */
[----:B------:R1:W-:Y:S01]  /*9d00*/  STS.128 [R183+0x8400], R40 ;  /* 0x00840028b7007388 */ /* 0x0003e20000000c00 */
        /* <DEDUP_REMOVED lines=13> */
[----:B------:R-:W-:Y:S01]  /*9de0*/  FFMA R62, R81, R139, R62 ;  /* 0x0000008b513e7223 */ /* 0x000fe2000000003e */
[----:B------:R-:W-:Y:S02]  /*9df0*/  HADD2.F32 R144, -RZ, R147.H1_H1 ;  /* 0x30000093ff907230 */ /* 0x000fe40000004100 */
[C---:B------:R-:W-:Y:S01]  /*9e00*/  FMUL R66, R76.reuse, R66 ;  /* 0x000000424c427220 */ /* 0x040fe20000400000 */
[----:B------:R-:W-:Y:S01]  /*9e10*/  F2FP.F16.F32.PACK_AB R48, R49, R48 ;  /* 0x000000303130723e */ /* 0x000fe200000000ff */
[----:B------:R-:W-:Y:S01]  /*9e20*/  FFMA R63, R81, R140, R63 ;  /* 0x0000008c513f7223 */ /* 0x000fe2000000003f */
[----:B------:R-:W-:Y:S01]  /*9e30*/  FMUL R67, R76, R67 ;  /* 0x000000434c437220 */ /* 0x000fe20000400000 */
[----:B------:R-:W-:Y:S01]  /*9e40*/  F2FP.F16.F32.PACK_AB R49, R55, R54 ;  /* 0x000000363731723e */ /* 0x000fe200000000ff */
[----:B------:R-:W-:Y:S01]  /*9e50*/  FFMA R60, R81, R141, R60 ;  /* 0x0000008d513c7223 */ /* 0x000fe2000000003c */
[----:B------:R-:W-:Y:S01]  /*9e60*/  F2FP.F16.F32.PACK_AB R50, R53, R52 ;  /* 0x000000343532723e */ /* 0x000fe200000000ff */
[----:B------:R-:W-:Y:S01]  /*9e70*/  FFMA R61, R81, R142, R61 ;  /* 0x0000008e513d7223 */ /* 0x000fe2000000003d */
[----:B------:R-:W-:Y:S01]  /*9e80*/  F2FP.F16.F32.PACK_AB R51, R59, R58 ;  /* 0x0000003a3b33723e */ /* 0x000fe200000000ff */
[C---:B------:R-:W-:Y:S01]  /*9e90*/  FFMA R66, R81.reuse, R143, R66 ;  /* 0x0000008f51427223 */ /* 0x040fe20000000042 */
[----:B------:R-:W-:Y:S01]  /*9ea0*/  FFMA R67, R81, R144, R67 ;  /* 0x0000009051437223 */ /* 0x000fe20000000043 */
[----:B------:R-:W-:Y:S02]  /*9eb0*/  F2FP.F16.F32.PACK_AB R56, R57, R56 ;  /* 0x000000383938723e */ /* 0x000fe400000000ff */
[----:B------:R1:W-:Y:S01]  /*9ec0*/  STS.128 [R174+0x8400], R48 ;  /* 0x00840030ae007388 */ /* 0x0003e20000000c00 */
[----:B------:R-:W-:Y:S02]  /*9ed0*/  F2FP.F16.F32.PACK_AB R57, R63, R62 ;  /* 0x0000003e3f39723e */ /* 0x000fe400000000ff */
        /* <DEDUP_REMOVED lines=20> */
.L_x_140:
[----:B------:R-:W-:Y:S05]  /*a020*/  BSYNC.RECONVERGENT B0 ;  /* 0x0000000000007941 */ /* 0x000fea0003800200 */
.L_x_139:
[----:B------:R-:W-:Y:S01]  /*a030*/  BAR.SYNC.DEFER_BLOCKING 0x1, 0x80 ;  /* 0x0042000000007b1d */ /* 0x000fe20000010000 */
[----:B------:R-:W-:Y:S01]  /*a040*/  UIADD3 UR4, UPT, UPT, UR50, 0x1, URZ ;  /* 0x0000000132047890 */ /* 0x000fe2000fffe0ff */
[----:B------:R-:W-:Y:S03]  /*a050*/  IADD3 R79, PT, PT, R79, 0x1, RZ ;  /* 0x000000014f4f7810 */ /* 0x000fe60007ffe0ff */
[----:B------:R-:W-:Y:S09]  /*a060*/  UISETP.GT.U32.AND UP0, UPT, UR4, -0x3, UPT ;  /* 0xfffffffd0400788c */ /* 0x000ff2000bf04070 */
[----:B------:R-:W-:Y:S05]  /*a070*/  BRA.U UP0, `(.L_x_141) ;  /* 0x0000000100287547 */ /* 0x000fea000b800000 */
[----:B------:R-:W-:Y:S01]  /*a080*/  ISETP.NE.AND P0, PT, R176, RZ, PT ;  /* 0x000000ffb000720c */ /* 0x000fe20003f05270 */
[----:B------:R-:W-:Y:S01]  /*a090*/  IMAD.U32 R3, RZ, RZ, UR49 ;  /* 0x00000031ff037e24 */ /* 0x000fe2000f8e00ff */
[----:B------:R-:W-:Y:S01]  /*a0a0*/  UIADD3 UR49, UPT, UPT, UR49, 0x1, URZ ;  /* 0x0000000131317890 */ /* 0x000fe2000fffe0ff */
[----:B------:R-:W-:Y:S03]  /*a0b0*/  IMAD.U32 R0, RZ, RZ, UR37 ;  /* 0x00000025ff007e24 */ /* 0x000fe6000f8e00ff */
[----:B------:R-:W-:Y:S04]  /*a0c0*/  UISETP.NE.AND UP0, UPT, UR49, 0x3, UPT ;  /* 0x000000033100788c */ /* 0x000fe8000bf05270 */
[----:B------:R-:W-:Y:S03]  /*a0d0*/  USEL UR49, UR49, URZ, UP0 ;  /* 0x000000ff31317287 */ /* 0x000fe60008000000 */
[----:B------:R-:W-:Y:S05]  /*a0e0*/  @P0 LEA R3, R3, UR48, 0x3 ;  /* 0x0000003003030c11 */ /* 0x000fea000f8e18ff */
[----:B------:R-:W-:Y:S05]  /*a0f0*/  @P0 VIADD R3, R3, 0xd8 ;  /* 0x000000d803030836 */ /* 0x000fea0000000000 */
[----:B------:R-:W-:Y:S04]  /*a100*/  @P0 PRMT R0, R0, 0x654, R3 ;  /* 0x0000065400000816 */ /* 0x000fe80000000003 */
[----:B------:R2:W-:Y:S03]  /*a110*/  @P0 SYNCS.ARRIVE.TRANS64.RED.A1T0 RZ, [R0+URZ], RZ ;  /* 0x000000ff00ff09a7 */ /* 0x0005e600081004ff */
.L_x_141:
[----:B------:R-:W-:Y:S01]  /*a120*/  ISETP.NE.AND P2, PT, R171, RZ, PT ;  /* 0x000000ffab00720c */ /* 0x000fe20003f45270 */
[----:B------:R-:W-:Y:S01]  /*a130*/  UIADD3 UR50, UPT, UPT, UR50, 0x3, URZ ;  /* 0x0000000332327890 */ /* 0x000fe2000fffe0ff */
[----:B------:R-:W-:Y:S01]  /*a140*/  ISETP.NE.AND P0, PT, R173, 0x2, PT ;  /* 0x00000002ad00780c */ /* 0x000fe20003f05270 */
[----:B------:R-:W-:Y:S01]  /*a150*/  IMAD.IADD R20, R75, 0x1, R154 ;  /* 0x000000014b147824 */ /* 0x000fe200078e029a */
[----:B------:R-:W-:Y:S01]  /*a160*/  ISETP.NE.AND P1, PT, R79, 0x2, PT ;  /* 0x000000024f00780c */ /* 0x000fe20003f25270 */
[----:B------:R-:W-:Y:S01]  /*a170*/  IMAD.IADD R21, R77, 0x1, R156 ;  /* 0x000000014d157824 */ /* 0x000fe200078e029c */
[----:B--2---:R-:W-:Y:S02]  /*a180*/  SEL R0, RZ, 0x1, P0 ;  /* 0x00000001ff007807 */ /* 0x004fe40000000000 */
[----:B------:R-:W-:Y:S02]  /*a190*/  SEL R3, RZ, 0x1, P1 ;  /* 0x00000001ff037807 */ /* 0x000fe40000800000 */
[----:B------:R-:W-:Y:S02]  /*a1a0*/  LOP3.LUT R165, R165, R0, RZ, 0x3c, !PT ;  /* 0x00000000a5a57212 */ /* 0x000fe400078e3cff */
[----:B------:R-:W-:Y:S02]  /*a1b0*/  LOP3.LUT R166, R166, R3, RZ, 0x3c, !PT ;  /* 0x00000003a6a67212 */ /* 0x000fe400078e3cff */
[----:B------:R-:W-:Y:S02]  /*a1c0*/  @P2 R2UR UR36, R164 ;  /* 0x00000000a42422ca */ /* 0x000fe400000e0000 */
[----:B------:R-:W-:Y:S02]  /*a1d0*/  SEL R173, R173, RZ, P0 ;  /* 0x000000ffadad7207 */ /* 0x000fe40000000000 */
[----:B------:R-:W-:Y:S01]  /*a1e0*/  SEL R79, R79, RZ, P1 ;  /* 0x000000ff4f4f7207 */ /* 0x000fe20000800000 */
[----:B------:R-:W-:Y:S10]  /*a1f0*/  @P2 BRA `(.L_x_142) ;  /* 0xffffffb400082947 */ /* 0x000ff4000383ffff */
[----:B------:R-:W-:-:S09]  /*a200*/  UISETP.NE.AND UP0, UPT, UR51, URZ, UPT ;  /* 0x000000ff3300728c */ /* 0x000fd2000bf05270 */
[----:B------:R-:W-:Y:S05]  /*a210*/  BRA.U !UP0, `(.L_x_143) ;  /* 0x0000000108487547 */ /* 0x000fea000b800000 */
[----:B------:R-:W2:Y:S02]  /*a220*/  LDCU.64 UR4, c[0x0][0x890] ;  /* 0x00011200ff0477ac */ /* 0x000ea40008000a00 */
[----:B--2---:R-:W-:-:S04]  /*a230*/  UISETP.NE.U32.AND UP0, UPT, UR4, URZ, UPT ;  /* 0x000000ff0400728c */ /* 0x004fc8000bf05070 */
[----:B------:R-:W-:-:S09]  /*a240*/  UISETP.NE.AND.EX UP0, UPT, UR5, URZ, UPT, UP0 ;  /* 0x000000ff0500728c */ /* 0x000fd2000bf05300 */
[----:B------:R-:W-:Y:S05]  /*a250*/  BRA.U UP0, `(.L_x_144) ;  /* 0x00000001000c7547 */ /* 0x000fea000b800000 */
[----:B------:R-:W-:-:S13]  /*a260*/  FSETP.NEU.AND P0, PT, R81, RZ, PT ;  /* 0x000000ff5100720b */ /* 0x000fda0003f0d000 */
[----:B------:R-:W-:Y:S05]  /*a270*/  @!P0 EXIT ;  /* 0x000000000000894d */ /* 0x000fea0003800000 */
[----:B------:R-:W-:Y:S05]  /*a280*/  BRA `(.L_x_143) ;  /* 0x00000000002c7947 */ /* 0x000fea0003800000 */
.L_x_144:
[----:B------:R-:W-:Y:S01]  /*a290*/  ISETP.NE.AND P0, PT, R172, RZ, PT ;  /* 0x000000ffac00720c */ /* 0x000fe20003f05270 */
[----:B------:R-:W-:-:S12]  /*a2a0*/  BSSY.RECONVERGENT B0, `(.L_x_143) ;  /* 0x0000009000007945 */ /* 0x000fd80003800200 */
[----:B------:R-:W-:Y:S05]  /*a2b0*/  @P0 BRA `(.L_x_145) ;  /* 0x0000000000140947 */ /* 0x000fea0003800000 */
[----:B------:R-:W2:Y:S02]  /*a2c0*/  LDCU.64 UR4, c[0x0][0x888] ;  /* 0x00011100ff0477ac */ /* 0x000ea40008000a00 */
[----:B--2---:R-:W-:-:S04]  /*a2d0*/  ISETP.NE.U32.AND P0, PT, RZ, UR4, PT ;  /* 0x00000004ff007c0c */ /* 0x004fc8000bf05070 */
[----:B------:R-:W-:-:S13]  /*a2e0*/  ISETP.NE.AND.EX P0, PT, RZ, UR5, PT, P0 ;  /* 0x00000005ff007c0c */ /* 0x000fda000bf05300 */
[----:B------:R-:W-:Y:S05]  /*a2f0*/  @!P0 EXIT ;  /* 0x000000000000894d */ /* 0x000fea0003800000 */
[----:B------:R-:W-:Y:S05]  /*a300*/  BRA `(.L_x_146) ;  /* 0x0000000000087947 */ /* 0x000fea0003800000 */
.L_x_145:
[----:B------:R-:W-:-:S13]  /*a310*/  FSETP.NEU.AND P0, PT, R81, RZ, PT ;  /* 0x000000ff5100720b */ /* 0x000fda0003f0d000 */
[----:B------:R-:W-:Y:S05]  /*a320*/  @!P0 EXIT ;  /* 0x000000000000894d */ /* 0x000fea0003800000 */
.L_x_146:
[----:B------:R-:W-:Y:S05]  /*a330*/  BSYNC.RECONVERGENT B0 ;  /* 0x0000000000007941 */ /* 0x000fea0003800200 */
.L_x_143:
[----:B------:R-:W-:Y:S01]  /*a340*/  ULEA UR4, UR49, UR48, 0x3 ;  /* 0x0000003031047291 */ /* 0x000fe2000f8e18ff */
[----:B------:R-:W-:-:S04]  /*a350*/  DEPBAR.LE SB0, 0x0 ;  /* 0x000080000000791a */ /* 0x000fc80000000000 */
[----:B------:R-:W-:-:S04]  /*a360*/  UIADD3 UR4, UPT, UPT, UR4, 0xd8, URZ ;  /* 0x000000d804047890 */ /* 0x000fc8000fffe0ff */
[----:B------:R-:W-:-:S09]  /*a370*/  UPRMT UR4, UR37, 0x654, UR4 ;  /* 0x0000065425047896 */ /* 0x000fd20008000004 */
[----:B------:R-:W-:Y:S01]  /*a380*/  SYNCS.ARRIVE.TRANS64.RED.A1T0 RZ, [UR4], RZ ;  /* 0x000000ffffff79a7 */ /* 0x000fe20008100404 */
[----:B------:R-:W-:Y:S05]  /*a390*/  EXIT ;  /* 0x000000000000794d */ /* 0x000fea0003800000 */
.L_x_25:
[----:B--2---:R2:W4:Y:S02]  /*a3a0*/  SYNCS.PHASECHK.TRANS64.TRYWAIT P0, [R3+URZ+0x150], R2 ;  /* 0x00015002030075a7 */ /* 0x00452400080011ff */
[----:B----4-:R-:W-:Y:S05]  /*a3b0*/  @!P0 NANOSLEEP.SYNCS 0x989680 ;  /* 0x009896800000895d */ /* 0x010fea0003900000 */
[----:B------:R-:W4:Y:S02]  /*a3c0*/  @!P0 SYNCS.PHASECHK.TRANS64 P0, [R3+URZ+0x150], R2 ;  /* 0x00015002030085a7 */ /* 0x000f2400080010ff */
[----:B----4-:R-:W-:Y:S05]  /*a3d0*/  @!P0 BRA `(.L_x_25) ;  /* 0xfffffffc00f08947 */ /* 0x010fea000383ffff */
[----:B------:R-:W-:Y:S05]  /*a3e0*/  BRA `(.L_x_147) ;  /* 0xffffff74003c7947 */ /* 0x000fea000383ffff */
.L_x_28:
[----:B-1----:R-:W-:Y:S07]  /*a3f0*/  MOV R2, UR33 ;  /* 0x0000002100027c02 */ /* 0x002fee0008000f00 */
.L_x_148:
[----:B-1----:R1:W2:Y:S02]  /*a400*/  SYNCS.PHASECHK.TRANS64.TRYWAIT P0, [R2+URZ+0x60], R5 ;  /* 0x00006005020075a7 */ /* 0x0022a400080011ff */
[----:B--2---:R-:W-:Y:S05]  /*a410*/  @!P0 NANOSLEEP.SYNCS 0x989680 ;  /* 0x009896800000895d */ /* 0x004fea0003900000 */
[----:B------:R-:W2:Y:S02]  /*a420*/  @!P0 SYNCS.PHASECHK.TRANS64 P0, [R2+URZ+0x60], R5 ;  /* 0x00006005020085a7 */ /* 0x000ea400080010ff */
[----:B--2---:R-:W-:Y:S05]  /*a430*/  @!P0 BRA `(.L_x_148) ;  /* 0xfffffffc00f08947 */ /* 0x004fea000383ffff */
[----:B------:R-:W-:Y:S05]  /*a440*/  BRA `(.L_x_27) ;  /* 0xffffff7400a47947 */ /* 0x000fea000383ffff */
.L_x_35:
[----:B-1----:R-:W-:Y:S07]  /*a450*/  MOV R2, UR17 ;  /* 0x0000001100027c02 */ /* 0x002fee0008000f00 */
.L_x_149:
[----:B-1----:R1:W2:Y:S02]  /*a460*/  SYNCS.PHASECHK.TRANS64.TRYWAIT P0, [R2+URZ+0x60], R5 ;  /* 0x00006005020075a7 */ /* 0x0022a400080011ff */
[----:B--2---:R-:W-:Y:S05]  /*a470*/  @!P0 NANOSLEEP.SYNCS 0x989680 ;  /* 0x009896800000895d */ /* 0x004fea0003900000 */
[----:B------:R-:W2:Y:S02]  /*a480*/  @!P0 SYNCS.PHASECHK.TRANS64 P0, [R2+URZ+0x60], R5 ;  /* 0x00006005020085a7 */ /* 0x000ea400080010ff */
[----:B--2---:R-:W-:Y:S05]  /*a490*/  @!P0 BRA `(.L_x_149) ;  /* 0xfffffffc00f08947 */ /* 0x004fea000383ffff */
[----:B------:R-:W-:Y:S05]  /*a4a0*/  BRA `(.L_x_34) ;  /* 0xffffff7800607947 */ /* 0x000fea000383ffff */
.L_x_40:
[----:B-1----:R1:W2:Y:S02]  /*a4b0*/  SYNCS.PHASECHK.TRANS64.TRYWAIT P0, [R2+URZ+0x100], R3 ;  /* 0x00010003020075a7 */ /* 0x0022a400080011ff */
[----:B--2---:R-:W-:Y:S05]  /*a4c0*/  @!P0 NANOSLEEP.SYNCS 0x989680 ;  /* 0x009896800000895d */ /* 0x004fea0003900000 */
[----:B------:R-:W2:Y:S02]  /*a4d0*/  @!P0 SYNCS.PHASECHK.TRANS64 P0, [R2+URZ+0x100], R3 ;  /* 0x00010003020085a7 */ /* 0x000ea400080010ff */
[----:B--2---:R-:W-:Y:S05]  /*a4e0*/  @!P0 BRA `(.L_x_40) ;  /* 0xfffffffc00f08947 */ /* 0x004fea000383ffff */
[----:B------:R-:W-:Y:S05]  /*a4f0*/  BRA `(.L_x_150) ;  /* 0xffffff7c00047947 */ /* 0x000fea000383ffff */
.L_x_44:
[----:B---3--:R-:W-:-:S07]  /*a500*/  MOV R0, UR5 ;  /* 0x0000000500007c02 */ /* 0x008fce0008000f00 */
.L_x_151:
[----:B-1----:R1:W2:Y:S02]  /*a510*/  SYNCS.PHASECHK.TRANS64.TRYWAIT P0, [R0+URZ], R3 ;  /* 0x00000003000075a7 */ /* 0x0022a400080011ff */
[----:B--2---:R-:W-:Y:S05]  /*a520*/  @!P0 NANOSLEEP.SYNCS 0x989680 ;  /* 0x009896800000895d */ /* 0x004fea0003900000 */
[----:B------:R-:W2:Y:S02]  /*a530*/  @!P0 SYNCS.PHASECHK.TRANS64 P0, [R0+URZ], R3 ;  /* 0x00000003000085a7 */ /* 0x000ea400080010ff */
[----:B--2---:R-:W-:Y:S05]  /*a540*/  @!P0 BRA `(.L_x_151) ;  /* 0xfffffffc00f08947 */ /* 0x004fea000383ffff */
[----:B------:R-:W-:Y:S05]  /*a550*/  BRA `(.L_x_152) ;  /* 0xffffff8000747947 */ /* 0x000fea000383ffff */
.L_x_45:
[----:B---3--:R-:W-:-:S07]  /*a560*/  MOV R0, UR5 ;  /* 0x0000000500007c02 */ /* 0x008fce0008000f00 */
.L_x_153:
[----:B-1----:R1:W2:Y:S02]  /*a570*/  SYNCS.PHASECHK.TRANS64.TRYWAIT P0, [R0+URZ], R3 ;  /* 0x00000003000075a7 */ /* 0x0022a400080011ff */
[----:B--2---:R-:W-:Y:S05]  /*a580*/  @!P0 NANOSLEEP.SYNCS 0x989680 ;  /* 0x009896800000895d */ /* 0x004fea0003900000 */
[----:B------:R-:W2:Y:S02]  /*a590*/  @!P0 SYNCS.PHASECHK.TRANS64 P0, [R0+URZ], R3 ;  /* 0x00000003000085a7 */ /* 0x000ea400080010ff */
[----:B--2---:R-:W-:Y:S05]  /*a5a0*/  @!P0 BRA `(.L_x_153) ;  /* 0xfffffffc00f08947 */ /* 0x004fea000383ffff */
[----:B------:R-:W-:Y:S05]  /*a5b0*/  BRA `(.L_x_154) ;  /* 0xffffff8000807947 */ /* 0x000fea000383ffff */
.L_x_46:
[----:B---3--:R-:W-:-:S07]  /*a5c0*/  MOV R0, UR5 ;  /* 0x0000000500007c02 */ /* 0x008fce0008000f00 */
.L_x_155:
[----:B-1----:R1:W2:Y:S02]  /*a5d0*/  SYNCS.PHASECHK.TRANS64.TRYWAIT P0, [R0+URZ], R3 ;  /* 0x00000003000075a7 */ /* 0x0022a400080011ff */
[----:B--2---:R-:W-:Y:S05]  /*a5e0*/  @!P0 NANOSLEEP.SYNCS 0x989680 ;  /* 0x009896800000895d */ /* 0x004fea0003900000 */
[----:B------:R-:W2:Y:S02]  /*a5f0*/  @!P0 SYNCS.PHASECHK.TRANS64 P0, [R0+URZ], R3 ;  /* 0x00000003000085a7 */ /* 0x000ea400080010ff */
[----:B--2---:R-:W-:Y:S05]  /*a600*/  @!P0 BRA `(.L_x_155) ;  /* 0xfffffffc00f08947 */ /* 0x004fea000383ffff */
[----:B------:R-:W-:Y:S05]  /*a610*/  BRA `(.L_x_156) ;  /* 0xffffff80008c7947 */ /* 0x000fea000383ffff */
.L_x_47:
[----:B---3--:R-:W-:-:S07]  /*a620*/  MOV R0, UR5 ;  /* 0x0000000500007c02 */ /* 0x008fce0008000f00 */
.L_x_157:
[----:B-1----:R1:W2:Y:S02]  /*a630*/  SYNCS.PHASECHK.TRANS64.TRYWAIT P0, [R0+URZ], R3 ;  /* 0x00000003000075a7 */ /* 0x0022a400080011ff */
[----:B--2---:R-:W-:Y:S05]  /*a640*/  @!P0 NANOSLEEP.SYNCS 0x989680 ;  /* 0x009896800000895d */ /* 0x004fea0003900000 */
[----:B------:R-:W2:Y:S02]  /*a650*/  @!P0 SYNCS.PHASECHK.TRANS64 P0, [R0+URZ], R3 ;  /* 0x00000003000085a7 */ /* 0x000ea400080010ff */
[----:B--2---:R-:W-:Y:S05]  /*a660*/  @!P0 BRA `(.L_x_157) ;  /* 0xfffffffc00f08947 */ /* 0x004fea000383ffff */
[----:B------:R-:W-:Y:S05]  /*a670*/  BRA `(.L_x_158) ;  /* 0xffffff8000987947 */ /* 0x000fea000383ffff */
.L_x_48:
[----:B---3--:R-:W-:-:S07]  /*a680*/  MOV R0, UR5 ;  /* 0x0000000500007c02 */ /* 0x008fce0008000f00 */
.L_x_159:
[----:B-1----:R1:W2:Y:S02]  /*a690*/  SYNCS.PHASECHK.TRANS64.TRYWAIT P0, [R0+URZ], R3 ;  /* 0x00000003000075a7 */ /* 0x0022a400080011ff */
[----:B--2---:R-:W-:Y:S05]  /*a6a0*/  @!P0 NANOSLEEP.SYNCS 0x989680 ;  /* 0x009896800000895d */ /* 0x004fea0003900000 */
[----:B------:R-:W2:Y:S02]  /*a6b0*/  @!P0 SYNCS.PHASECHK.TRANS64 P0, [R0+URZ], R3 ;  /* 0x00000003000085a7 */ /* 0x000ea400080010ff */
[----:B--2---:R-:W-:Y:S05]  /*a6c0*/  @!P0 BRA `(.L_x_159) ;  /* 0xfffffffc00f08947 */ /* 0x004fea000383ffff */
[----:B------:R-:W-:Y:S05]  /*a6d0*/  BRA `(.L_x_160) ;  /* 0xffffff8000a47947 */ /* 0x000fea000383ffff */
.L_x_49:
[----:B---3--:R-:W-:-:S07]  /*a6e0*/  MOV R0, UR5 ;  /* 0x0000000500007c02 */ /* 0x008fce0008000f00 */
.L_x_161:
[----:B-1----:R1:W2:Y:S02]  /*a6f0*/  SYNCS.PHASECHK.TRANS64.TRYWAIT P0, [R0+URZ], R3 ;  /* 0x00000003000075a7 */ /* 0x0022a400080011ff */
[----:B--2---:R-:W-:Y:S05]  /*a700*/  @!P0 NANOSLEEP.SYNCS 0x989680 ;  /* 0x009896800000895d */ /* 0x004fea0003900000 */
[----:B------:R-:W2:Y:S02]  /*a710*/  @!P0 SYNCS.PHASECHK.TRANS64 P0, [R0+URZ], R3 ;  /* 0x00000003000085a7 */ /* 0x000ea400080010ff */
[----:B--2---:R-:W-:Y:S05]  /*a720*/  @!P0 BRA `(.L_x_161) ;  /* 0xfffffffc00f08947 */ /* 0x004fea000383ffff */
[----:B------:R-:W-:Y:S05]  /*a730*/  BRA `(.L_x_162) ;  /* 0xffffff8000b07947 */ /* 0x000fea000383ffff */
.L_x_50:
[----:B---3--:R-:W-:-:S07]  /*a740*/  MOV R0, UR5 ;  /* 0x0000000500007c02 */ /* 0x008fce0008000f00 */
.L_x_163:
[----:B-1----:R1:W2:Y:S02]  /*a750*/  SYNCS.PHASECHK.TRANS64.TRYWAIT P0, [R0+URZ], R3 ;  /* 0x00000003000075a7 */ /* 0x0022a400080011ff */
[----:B--2---:R-:W-:Y:S05]  /*a760*/  @!P0 NANOSLEEP.SYNCS 0x989680 ;  /* 0x009896800000895d */ /* 0x004fea0003900000 */
[----:B------:R-:W2:Y:S02]  /*a770*/  @!P0 SYNCS.PHASECHK.TRANS64 P0, [R0+URZ], R3 ;  /* 0x00000003000085a7 */ /* 0x000ea400080010ff */
[----:B--2---:R-:W-:Y:S05]  /*a780*/  @!P0 BRA `(.L_x_163) ;  /* 0xfffffffc00f08947 */ /* 0x004fea000383ffff */
[----:B------:R-:W-:Y:S05]  /*a790*/  BRA `(.L_x_164) ;  /* 0xffffff8000bc7947 */ /* 0x000fea000383ffff */
.L_x_51:
[----:B---3--:R-:W-:-:S07]  /*a7a0*/  MOV R0, UR5 ;  /* 0x0000000500007c02 */ /* 0x008fce0008000f00 */
.L_x_165:
[----:B-1----:R1:W2:Y:S02]  /*a7b0*/  SYNCS.PHASECHK.TRANS64.TRYWAIT P0, [R0+URZ], R3 ;  /* 0x00000003000075a7 */ /* 0x0022a400080011ff */
[----:B--2---:R-:W-:Y:S05]  /*a7c0*/  @!P0 NANOSLEEP.SYNCS 0x989680 ;  /* 0x009896800000895d */ /* 0x004fea0003900000 */
[----:B------:R-:W2:Y:S02]  /*a7d0*/  @!P0 SYNCS.PHASECHK.TRANS64 P0, [R0+URZ], R3 ;  /* 0x00000003000085a7 */ /* 0x000ea400080010ff */
[----:B--2---:R-:W-:Y:S05]  /*a7e0*/  @!P0 BRA `(.L_x_165) ;  /* 0xfffffffc00f08947 */ /* 0x004fea000383ffff */
[----:B------:R-:W-:Y:S05]  /*a7f0*/  BRA `(.L_x_166) ;  /* 0xffffff8000c87947 */ /* 0x000fea000383ffff */
.L_x_52:
[----:B---3--:R-:W-:-:S07]  /*a800*/  MOV R0, UR5 ;  /* 0x0000000500007c02 */ /* 0x008fce0008000f00 */
.L_x_167:
[----:B-1----:R1:W2:Y:S02]  /*a810*/  SYNCS.PHASECHK.TRANS64.TRYWAIT P0, [R0+URZ], R3 ;  /* 0x00000003000075a7 */ /* 0x0022a400080011ff */
[----:B--2---:R-:W-:Y:S05]  /*a820*/  @!P0 NANOSLEEP.SYNCS 0x989680 ;  /* 0x009896800000895d */ /* 0x004fea0003900000 */
[----:B------:R-:W2:Y:S02]  /*a830*/  @!P0 SYNCS.PHASECHK.TRANS64 P0, [R0+URZ], R3 ;  /* 0x00000003000085a7 */ /* 0x000ea400080010ff */
[----:B--2---:R-:W-:Y:S05]  /*a840*/  @!P0 BRA `(.L_x_167) ;  /* 0xfffffffc00f08947 */ /* 0x004fea000383ffff */
[----:B------:R-:W-:Y:S05]  /*a850*/  BRA `(.L_x_168) ;  /* 0xffffff8000d47947 */ /* 0x000fea000383ffff */
.L_x_53:
[----:B---3--:R-:W-:-:S07]  /*a860*/  MOV R0, UR5 ;  /* 0x0000000500007c02 */ /* 0x008fce0008000f00 */
.L_x_169:
[----:B-1----:R1:W2:Y:S02]  /*a870*/  SYNCS.PHASECHK.TRANS64.TRYWAIT P0, [R0+URZ], R3 ;  /* 0x00000003000075a7 */ /* 0x0022a400080011ff */
[----:B--2---:R-:W-:Y:S05]  /*a880*/  @!P0 NANOSLEEP.SYNCS 0x989680 ;  /* 0x009896800000895d */ /* 0x004fea0003900000 */
[----:B------:R-:W2:Y:S02]  /*a890*/  @!P0 SYNCS.PHASECHK.TRANS64 P0, [R0+URZ], R3 ;  /* 0x00000003000085a7 */ /* 0x000ea400080010ff */
[----:B--2---:R-:W-:Y:S05]  /*a8a0*/  @!P0 BRA `(.L_x_169) ;  /* 0xfffffffc00f08947 */ /* 0x004fea000383ffff */
[----:B------:R-:W-:Y:S05]  /*a8b0*/  BRA `(.L_x_170) ;  /* 0xffffff8000e07947 */ /* 0x000fea000383ffff */
.L_x_54:
[----:B---3--:R-:W-:-:S07]  /*a8c0*/  MOV R0, UR5 ;  /* 0x0000000500007c02 */ /* 0x008fce0008000f00 */
.L_x_171:
[----:B-1----:R1:W2:Y:S02]  /*a8d0*/  SYNCS.PHASECHK.TRANS64.TRYWAIT P0, [R0+URZ], R3 ;  /* 0x00000003000075a7 */ /* 0x0022a400080011ff */
[----:B--2---:R-:W-:Y:S05]  /*a8e0*/  @!P0 NANOSLEEP.SYNCS 0x989680 ;  /* 0x009896800000895d */ /* 0x004fea0003900000 */
[----:B------:R-:W2:Y:S02]  /*a8f0*/  @!P0 SYNCS.PHASECHK.TRANS64 P0, [R0+URZ], R3 ;  /* 0x00000003000085a7 */ /* 0x000ea400080010ff */
[----:B--2---:R-:W-:Y:S05]  /*a900*/  @!P0 BRA `(.L_x_171) ;  /* 0xfffffffc00f08947 */ /* 0x004fea000383ffff */
[----:B------:R-:W-:Y:S05]  /*a910*/  BRA `(.L_x_172) ;  /* 0xffffff8000ec7947 */ /* 0x000fea000383ffff */
.L_x_57:
[----:B-1----:R1:W2:Y:S02]  /*a920*/  SYNCS.PHASECHK.TRANS64.TRYWAIT P0, [R0+URZ+0x140], R5 ;  /* 0x00014005000075a7 */ /* 0x0022a400080011ff */
[----:B--2---:R-:W-:Y:S05]  /*a930*/  @!P0 NANOSLEEP.SYNCS 0x989680 ;  /* 0x009896800000895d */ /* 0x004fea0003900000 */
[----:B------:R-:W2:Y:S02]  /*a940*/  @!P0 SYNCS.PHASECHK.TRANS64 P0, [R0+URZ+0x140], R5 ;  /* 0x00014005000085a7 */ /* 0x000ea400080010ff */
[----:B--2---:R-:W-:Y:S05]  /*a950*/  @!P0 BRA `(.L_x_57) ;  /* 0xfffffffc00f08947 */ /* 0x004fea000383ffff */
[----:B------:R-:W-:Y:S05]  /*a960*/  BRA `(.L_x_173) ;  /* 0xffffff84004c7947 */ /* 0x000fea000383ffff */
.L_x_58:
[----:B------:R-:W-:-:S07]  /*a970*/  MOV R0, UR5 ;  /* 0x0000000500007c02 */ /* 0x000fce0008000f00 */
.L_x_174:
[----:B-1----:R1:W2:Y:S02]  /*a980*/  SYNCS.PHASECHK.TRANS64.TRYWAIT P0, [R0+URZ+0x110], R7 ;  /* 0x00011007000075a7 */ /* 0x0022a400080011ff */
[----:B--2---:R-:W-:Y:S05]  /*a990*/  @!P0 NANOSLEEP.SYNCS 0x989680 ;  /* 0x009896800000895d */ /* 0x004fea0003900000 */
[----:B------:R-:W2:Y:S02]  /*a9a0*/  @!P0 SYNCS.PHASECHK.TRANS64 P0, [R0+URZ+0x110], R7 ;  /* 0x00011007000085a7 */ /* 0x000ea400080010ff */
[----:B--2---:R-:W-:Y:S05]  /*a9b0*/  @!P0 BRA `(.L_x_174) ;  /* 0xfffffffc00f08947 */ /* 0x004fea000383ffff */
[----:B------:R-:W-:Y:S05]  /*a9c0*/  BRA `(.L_x_175) ;  /* 0xffffff84005c7947 */ /* 0x000fea000383ffff */
.L_x_59:
[----:B-1----:R1:W2:Y:S02]  /*a9d0*/  SYNCS.PHASECHK.TRANS64.TRYWAIT P1, [R0+URZ+0x100], R5 ;  /* 0x00010005000075a7 */ /* 0x0022a400080211ff */
[----:B--2---:R-:W-:Y:S05]  /*a9e0*/  @!P1 NANOSLEEP.SYNCS 0x989680 ;  /* 0x009896800000995d */ /* 0x004fea0003900000 */
[----:B------:R-:W2:Y:S02]  /*a9f0*/  @!P1 SYNCS.PHASECHK.TRANS64 P1, [R0+URZ+0x100], R5 ;  /* 0x00010005000095a7 */ /* 0x000ea400080210ff */
[----:B--2---:R-:W-:Y:S05]  /*aa00*/  @!P1 BRA `(.L_x_59) ;  /* 0xfffffffc00f09947 */ /* 0x004fea000383ffff */
[----:B------:R-:W-:Y:S05]  /*aa10*/  BRA `(.L_x_176) ;  /* 0xffffff84008c7947 */ /* 0x000fea000383ffff */
.L_x_62:
[----:B------:R-:W-:-:S07]  /*aa20*/  MOV R0, UR5 ;  /* 0x0000000500007c02 */ /* 0x000fce0008000f00 */
.L_x_177:
[----:B-1----:R1:W2:Y:S02]  /*aa30*/  SYNCS.PHASECHK.TRANS64.TRYWAIT P0, [R0+URZ+0x110], R3 ;  /* 0x00011003000075a7 */ /* 0x0022a400080011ff */
[----:B--2---:R-:W-:Y:S05]  /*aa40*/  @!P0 NANOSLEEP.SYNCS 0x989680 ;  /* 0x009896800000895d */ /* 0x004fea0003900000 */
[----:B------:R-:W2:Y:S02]  /*aa50*/  @!P0 SYNCS.PHASECHK.TRANS64 P0, [R0+URZ+0x110], R3 ;  /* 0x00011003000085a7 */ /* 0x000ea400080010ff */
[----:B--2---:R-:W-:Y:S05]  /*aa60*/  @!P0 BRA `(.L_x_177) ;  /* 0xfffffffc00f08947 */ /* 0x004fea000383ffff */
[----:B------:R-:W-:Y:S05]  /*aa70*/  BRA `(.L_x_61) ;  /* 0xffffff8400e07947 */ /* 0x000fea000383ffff */
.L_x_71:
[----:B-1----:R-:W-:-:S04]  /*aa80*/  MOV R4, UR4 ;  /* 0x0000000400047c02 */ /* 0x002fc80008000f00 */
[----:B------:R1:W2:Y:S03]  /*aa90*/  SYNCS.PHASECHK.TRANS64.TRYWAIT P0, [R4+URZ+0x8], R5 ;  /* 0x00000805040075a7 */ /* 0x0002a600080011ff */
[----:B--2---:R-:W-:Y:S05]  /*aaa0*/  @!P0 NANOSLEEP.SYNCS 0x989680 ;  /* 0x009896800000895d */ /* 0x004fea0003900000 */
[----:B------:R-:W2:Y:S02]  /*aab0*/  @!P0 SYNCS.PHASECHK.TRANS64 P0, [R4+URZ+0x8], R5 ;  /* 0x00000805040085a7 */ /* 0x000ea400080010ff */
[----:B--2---:R-:W-:Y:S05]  /*aac0*/  @!P0 BRA `(.L_x_71) ;  /* 0xfffffffc00ec8947 */ /* 0x004fea000383ffff */
[----:B------:R-:W-:Y:S05]  /*aad0*/  BRA `(.L_x_70) ;  /* 0xffffff8800947947 */ /* 0x000fea000383ffff */
.L_x_73:
[----:B------:R-:W-:Y:S01]  /*aae0*/  BSSY B0, `(.L_x_178) ;  /* 0x0000006000007945 */ /* 0x000fe20003800000 */
[----:B------:R-:W-:-:S07]  /*aaf0*/  MOV R15, 0xffffffff ;  /* 0xffffffff000f7802 */ /* 0x000fce0000000f00 */
[----:B-1---5:R-:W-:Y:S05]  /*ab00*/  WARPSYNC.COLLECTIVE R15, `(.L_x_179) ;  /* 0x000000000f0c7348 */ /* 0x022fea0003c00000 */
[----:B------:R-:W-:Y:S02]  /*ab10*/  ELECT P6, UR79, PT ;  /* 0x00000000004f782f */ /* 0x000fe400038c0000 */
[----:B------:R-:W-:Y:S01]  /*ab20*/  MOV R14, UR79 ;  /* 0x0000004f000e7c02 */ /* 0x000fe20008000f00 */
[----:B-1---5:R-:W-:Y:S10]  /*ab30*/  ENDCOLLECTIVE ;  /* 0x000000000000791b */ /* 0x022ff40003800000 */
.L_x_179:
[----:B------:R-:W-:Y:S05]  /*ab40*/  BSYNC B0 ;  /* 0x0000000000007941 */ /* 0x000fea0003800000 */
.L_x_178:
[----:B------:R-:W-:Y:S05]  /*ab50*/  BRA `(.L_x_180) ;  /* 0xffffff8800c47947 */ /* 0x000fea000383ffff */
.L_x_75:
[----:B-1----:R-:W-:-:S04]  /*ab60*/  MOV R2, UR4 ;  /* 0x0000000400027c02 */ /* 0x002fc80008000f00 */
[----:B------:R1:W2:Y:S03]  /*ab70*/  SYNCS.PHASECHK.TRANS64.TRYWAIT P0, [R2+URZ+0x8], R3 ;  /* 0x00000803020075a7 */ /* 0x0002a600080011ff */
[----:B--2---:R-:W-:Y:S05]  /*ab80*/  @!P0 NANOSLEEP.SYNCS 0x989680 ;  /* 0x009896800000895d */ /* 0x004fea0003900000 */
[----:B------:R-:W2:Y:S02]  /*ab90*/  @!P0 SYNCS.PHASECHK.TRANS64 P0, [R2+URZ+0x8], R3 ;  /* 0x00000803020085a7 */ /* 0x000ea400080010ff */
[----:B--2---:R-:W-:Y:S05]  /*aba0*/  @!P0 BRA `(.L_x_75) ;  /* 0xfffffffc00ec8947 */ /* 0x004fea000383ffff */
[----:B------:R-:W-:Y:S05]  /*abb0*/  BRA `(.L_x_74) ;  /* 0xffffff8800c87947 */ /* 0x000fea000383ffff */
.L_x_76:
[----:B-1----:R1:W2:Y:S02]  /*abc0*/  SYNCS.PHASECHK.TRANS64.TRYWAIT P0, [R0+URZ+0x100], R5 ;  /* 0x00010005000075a7 */ /* 0x0022a400080011ff */
[----:B--2---:R-:W-:Y:S05]  /*abd0*/  @!P0 NANOSLEEP.SYNCS 0x989680 ;  /* 0x009896800000895d */ /* 0x004fea0003900000 */
[----:B------:R-:W2:Y:S02]  /*abe0*/  @!P0 SYNCS.PHASECHK.TRANS64 P0, [R0+URZ+0x100], R5 ;  /* 0x00010005000085a7 */ /* 0x000ea400080010ff */
[----:B--2---:R-:W-:Y:S05]  /*abf0*/  @!P0 BRA `(.L_x_76) ;  /* 0xfffffffc00f08947 */ /* 0x004fea000383ffff */
[----:B------:R-:W-:Y:S05]  /*ac00*/  BRA `(.L_x_181) ;  /* 0xffffff8c00a47947 */ /* 0x000fea000383ffff */
.L_x_78:
[----:B------:R-:W-:-:S07]  /*ac10*/  MOV R0, UR19 ;  /* 0x0000001300007c02 */ /* 0x000fce0008000f00 */
.L_x_182:
[----:B-1----:R1:W2:Y:S02]  /*ac20*/  SYNCS.PHASECHK.TRANS64.TRYWAIT P0, [R0+URZ+0x130], R5 ;  /* 0x00013005000075a7 */ /* 0x0022a400080011ff */
[----:B--2---:R-:W-:Y:S05]  /*ac30*/  @!P0 NANOSLEEP.SYNCS 0x989680 ;  /* 0x009896800000895d */ /* 0x004fea0003900000 */
[----:B------:R-:W2:Y:S02]  /*ac40*/  @!P0 SYNCS.PHASECHK.TRANS64 P0, [R0+URZ+0x130], R5 ;  /* 0x00013005000085a7 */ /* 0x000ea400080010ff */
[----:B--2---:R-:W-:Y:S05]  /*ac50*/  @!P0 BRA `(.L_x_182) ;  /* 0xfffffffc00f08947 */ /* 0x004fea000383ffff */
[----:B------:R-:W-:Y:S05]  /*ac60*/  BRA `(.L_x_183) ;  /* 0xffffff8c00f07947 */ /* 0x000fea000383ffff */
.L_x_81:
[----:B------:R-:W-:Y:S07]  /*ac70*/  MOV R0, UR7 ;  /* 0x0000000700007c02 */ /* 0x000fee0008000f00 */
.L_x_184:
[----:B-1----:R1:W2:Y:S02]  /*ac80*/  SYNCS.PHASECHK.TRANS64.TRYWAIT P0, [R0+URZ], R5 ;  /* 0x00000005000075a7 */ /* 0x0022a400080011ff */
[----:B--2---:R-:W-:Y:S05]  /*ac90*/  @!P0 NANOSLEEP.SYNCS 0x989680 ;  /* 0x009896800000895d */ /* 0x004fea0003900000 */
[----:B------:R-:W2:Y:S02]  /*aca0*/  @!P0 SYNCS.PHASECHK.TRANS64 P0, [R0+URZ], R5 ;  /* 0x00000005000085a7 */ /* 0x000ea400080010ff */
[----:B--2---:R-:W-:Y:S05]  /*acb0*/  @!P0 BRA `(.L_x_184) ;  /* 0xfffffffc00f08947 */ /* 0x004fea000383ffff */
[----:B------:R-:W-:Y:S05]  /*acc0*/  BRA `(.L_x_80) ;  /* 0xffffff9000047947 */ /* 0x000fea000383ffff */
.L_x_85:
[----:B-1----:R-:W-:-:S07]  /*acd0*/  MOV R0, UR5 ;  /* 0x0000000500007c02 */ /* 0x002fce0008000f00 */
.L_x_185:
[----:B-1----:R1:W2:Y:S02]  /*ace0*/  SYNCS.PHASECHK.TRANS64.TRYWAIT P0, [R0+URZ], R3 ;  /* 0x00000003000075a7 */ /* 0x0022a400080011ff */
[----:B--2---:R-:W-:Y:S05]  /*acf0*/  @!P0 NANOSLEEP.SYNCS 0x989680 ;  /* 0x009896800000895d */ /* 0x004fea0003900000 */
[----:B------:R-:W2:Y:S02]  /*ad00*/  @!P0 SYNCS.PHASECHK.TRANS64 P0, [R0+URZ], R3 ;  /* 0x00000003000085a7 */ /* 0x000ea400080010ff */
[----:B--2---:R-:W-:Y:S05]  /*ad10*/  @!P0 BRA `(.L_x_185) ;  /* 0xfffffffc00f08947 */ /* 0x004fea000383ffff */
[----:B------:R-:W-:Y:S05]  /*ad20*/  BRA `(.L_x_186) ;  /* 0xffffff9000d07947 */ /* 0x000fea000383ffff */
.L_x_88:
[----:B------:R-:W-:-:S07]  /*ad30*/  MOV R0, UR11 ;  /* 0x0000000b00007c02 */ /* 0x000fce0008000f00 */
.L_x_187:
[----:B-1----:R1:W2:Y:S02]  /*ad40*/  SYNCS.PHASECHK.TRANS64.TRYWAIT P1, [R0+URZ+0x160], R3 ;  /* 0x00016003000075a7 */ /* 0x0022a400080211ff */
[----:B--2---:R-:W-:Y:S05]  /*ad50*/  @!P1 NANOSLEEP.SYNCS 0x989680 ;  /* 0x009896800000995d */ /* 0x004fea0003900000 */
[----:B------:R-:W2:Y:S02]  /*ad60*/  @!P1 SYNCS.PHASECHK.TRANS64 P1, [R0+URZ+0x160], R3 ;  /* 0x00016003000095a7 */ /* 0x000ea400080210ff */
[----:B--2---:R-:W-:Y:S05]  /*ad70*/  @!P1 BRA `(.L_x_187) ;  /* 0xfffffffc00f09947 */ /* 0x004fea000383ffff */
[----:B------:R-:W-:Y:S05]  /*ad80*/  BRA `(.L_x_188) ;  /* 0xffffff94001c7947 */ /* 0x000fea000383ffff */
.L_x_93:
[----:B----4-:R4:W1:Y:S02]  /*ad90*/  SYNCS.PHASECHK.TRANS64.TRYWAIT P0, [R0+URZ+0x100], R3 ;  /* 0x00010003000075a7 */ /* 0x01086400080011ff */
[----:B-1----:R-:W-:Y:S05]  /*ada0*/  @!P0 NANOSLEEP.SYNCS 0x989680 ;  /* 0x009896800000895d */ /* 0x002fea0003900000 */
[----:B------:R-:W1:Y:S02]  /*adb0*/  @!P0 SYNCS.PHASECHK.TRANS64 P0, [R0+URZ+0x100], R3 ;  /* 0x00010003000085a7 */ /* 0x000e6400080010ff */
[----:B-1----:R-:W-:Y:S05]  /*adc0*/  @!P0 BRA `(.L_x_93) ;  /* 0xfffffffc00f08947 */ /* 0x002fea000383ffff */
[----:B------:R-:W-:Y:S05]  /*add0*/  BRA `(.L_x_189) ;  /* 0xffffff98002c7947 */ /* 0x000fea000383ffff */
.L_x_96:
[----:B------:R-:W-:Y:S07]  /*ade0*/  MOV R0, UR6 ;  /* 0x0000000600007c02 */ /* 0x000fee0008000f00 */
.L_x_190:
[----:B-1----:R1:W4:Y:S02]  /*adf0*/  SYNCS.PHASECHK.TRANS64.TRYWAIT P0, [R0+URZ+0xf8], R3 ;  /* 0x0000f803000075a7 */ /* 0x00232400080011ff */
[----:B----4-:R-:W-:Y:S05]  /*ae00*/  @!P0 NANOSLEEP.SYNCS 0x989680 ;  /* 0x009896800000895d */ /* 0x010fea0003900000 */
[----:B------:R-:W4:Y:S02]  /*ae10*/  @!P0 SYNCS.PHASECHK.TRANS64 P0, [R0+URZ+0xf8], R3 ;  /* 0x0000f803000085a7 */ /* 0x000f2400080010ff */
[----:B----4-:R-:W-:Y:S05]  /*ae20*/  @!P0 BRA `(.L_x_190) ;  /* 0xfffffffc00f08947 */ /* 0x010fea000383ffff */
[----:B------:R-:W-:Y:S05]  /*ae30*/  BRA `(.L_x_95) ;  /* 0xffffff9c000c7947 */ /* 0x000fea000383ffff */
.L_x_99:
[----:B------:R-:W-:Y:S07]  /*ae40*/  MOV R3, UR6 ;  /* 0x0000000600037c02 */ /* 0x000fee0008000f00 */
.L_x_191:
[----:B-1----:R1:W2:Y:S02]  /*ae50*/  SYNCS.PHASECHK.TRANS64.TRYWAIT P0, [R3+URZ+0xd8], R12 ;  /* 0x0000d80c030075a7 */ /* 0x0022a400080011ff */
[----:B--2---:R-:W-:Y:S05]  /*ae60*/  @!P0 NANOSLEEP.SYNCS 0x989680 ;  /* 0x009896800000895d */ /* 0x004fea0003900000 */
[----:B------:R-:W2:Y:S02]  /*ae70*/  @!P0 SYNCS.PHASECHK.TRANS64 P0, [R3+URZ+0xd8], R12 ;  /* 0x0000d80c030085a7 */ /* 0x000ea400080010ff */
[----:B--2---:R-:W-:Y:S05]  /*ae80*/  @!P0 BRA `(.L_x_191) ;  /* 0xfffffffc00f08947 */ /* 0x004fea000383ffff */
[----:B------:R-:W-:Y:S05]  /*ae90*/  BRA `(.L_x_192) ;  /* 0xffffff9c00847947 */ /* 0x000fea000383ffff */
.L_x_100:
[----:B-1----:R-:W-:Y:S07]  /*aea0*/  MOV R3, UR6 ;  /* 0x0000000600037c02 */ /* 0x002fee0008000f00 */
.L_x_193:
[----:B-1----:R1:W2:Y:S02]  /*aeb0*/  SYNCS.PHASECHK.TRANS64.TRYWAIT P0, [R3+URZ+0xe0], R12 ;  /* 0x0000e00c030075a7 */ /* 0x0022a400080011ff */
[----:B--2---:R-:W-:Y:S05]  /*aec0*/  @!P0 NANOSLEEP.SYNCS 0x989680 ;  /* 0x009896800000895d */ /* 0x004fea0003900000 */
[----:B------:R-:W2:Y:S02]  /*aed0*/  @!P0 SYNCS.PHASECHK.TRANS64 P0, [R3+URZ+0xe0], R12 ;  /* 0x0000e00c030085a7 */ /* 0x000ea400080010ff */
[----:B--2---:R-:W-:Y:S05]  /*aee0*/  @!P0 BRA `(.L_x_193) ;  /* 0xfffffffc00f08947 */ /* 0x004fea000383ffff */
[----:B------:R-:W-:Y:S05]  /*aef0*/  BRA `(.L_x_194) ;  /* 0xffffff9c00c47947 */ /* 0x000fea000383ffff */
.L_x_101:
[----:B------:R-:W-:Y:S07]  /*af00*/  MOV R3, UR6 ;  /* 0x0000000600037c02 */ /* 0x000fee0008000f00 */
.L_x_195:
[----:B-1----:R1:W2:Y:S02]  /*af10*/  SYNCS.PHASECHK.TRANS64.TRYWAIT P0, [R3+URZ+0xe8], R12 ;  /* 0x0000e80c030075a7 */ /* 0x0022a400080011ff */
[----:B--2---:R-:W-:Y:S05]  /*af20*/  @!P0 NANOSLEEP.SYNCS 0x989680 ;  /* 0x009896800000895d */ /* 0x004fea0003900000 */
[----:B------:R-:W2:Y:S02]  /*af30*/  @!P0 SYNCS.PHASECHK.TRANS64 P0, [R3+URZ+0xe8], R12 ;  /* 0x0000e80c030085a7 */ /* 0x000ea400080010ff */
[----:B--2---:R-:W-:Y:S05]  /*af40*/  @!P0 BRA `(.L_x_195) ;  /* 0xfffffffc00f08947 */ /* 0x004fea000383ffff */
[----:B------:R-:W-:Y:S05]  /*af50*/  BRA `(.L_x_196) ;  /* 0xffffffa0004c7947 */ /* 0x000fea000383ffff */
.L_x_103:
[----:B------:R-:W-:-:S07]  /*af60*/  MOV R0, UR6 ;  /* 0x0000000600007c02 */ /* 0x000fce0008000f00 */
.L_x_197:
[----:B-1----:R1:W2:Y:S02]  /*af70*/  SYNCS.PHASECHK.TRANS64.TRYWAIT P0, [R0+URZ+0xd8], R3 ;  /* 0x0000d803000075a7 */ /* 0x0022a400080011ff */
[----:B--2---:R-:W-:Y:S05]  /*af80*/  @!P0 NANOSLEEP.SYNCS 0x989680 ;  /* 0x009896800000895d */ /* 0x004fea0003900000 */
[----:B------:R-:W2:Y:S02]  /*af90*/  @!P0 SYNCS.PHASECHK.TRANS64 P0, [R0+URZ+0xd8], R3 ;  /* 0x0000d803000085a7 */ /* 0x000ea400080010ff */
[----:B--2---:R-:W-:Y:S05]  /*afa0*/  @!P0 BRA `(.L_x_197) ;  /* 0xfffffffc00f08947 */ /* 0x004fea000383ffff */
[----:B------:R-:W-:Y:S05]  /*afb0*/  BRA `(.L_x_198) ;  /* 0xffffffa000bc7947 */ /* 0x000fea000383ffff */
.L_x_104:
[----:B-1----:R-:W-:-:S07]  /*afc0*/  MOV R0, UR6 ;  /* 0x0000000600007c02 */ /* 0x002fce0008000f00 */
.L_x_199:
[----:B-1----:R1:W2:Y:S02]  /*afd0*/  SYNCS.PHASECHK.TRANS64.TRYWAIT P0, [R0+URZ+0xe0], R3 ;  /* 0x0000e003000075a7 */ /* 0x0022a400080011ff */
[----:B--2---:R-:W-:Y:S05]  /*afe0*/  @!P0 NANOSLEEP.SYNCS 0x989680 ;  /* 0x009896800000895d */ /* 0x004fea0003900000 */
[----:B------:R-:W2:Y:S02]  /*aff0*/  @!P0 SYNCS.PHASECHK.TRANS64 P0, [R0+URZ+0xe0], R3 ;  /* 0x0000e003000085a7 */ /* 0x000ea400080010ff */
[----:B--2---:R-:W-:Y:S05]  /*b000*/  @!P0 BRA `(.L_x_199) ;  /* 0xfffffffc00f08947 */ /* 0x004fea000383ffff */
[----:B------:R-:W-:Y:S05]  /*b010*/  BRA `(.L_x_200) ;  /* 0xffffffa000ac7947 */ /* 0x000fea000383ffff */
.L_x_106:
[----:B--2---:R2:W3:Y:S02]  /*b020*/  SYNCS.PHASECHK.TRANS64.TRYWAIT P0, [R0+URZ+0x100], R3 ;  /* 0x00010003000075a7 */ /* 0x0044e400080011ff */
[----:B---3--:R-:W-:Y:S05]  /*b030*/  @!P0 NANOSLEEP.SYNCS 0x989680 ;  /* 0x009896800000895d */ /* 0x008fea0003900000 */
[----:B------:R-:W3:Y:S02]  /*b040*/  @!P0 SYNCS.PHASECHK.TRANS64 P0, [R0+URZ+0x100], R3 ;  /* 0x00010003000085a7 */ /* 0x000ee400080010ff */
[----:B---3--:R-:W-:Y:S05]  /*b050*/  @!P0 BRA `(.L_x_106) ;  /* 0xfffffffc00f08947 */ /* 0x008fea000383ffff */
[----:B------:R-:W-:Y:S05]  /*b060*/  BRA `(.L_x_201) ;  /* 0xffffffa400807947 */ /* 0x000fea000383ffff */
.L_x_117:
[----:B-1----:R-:W-:Y:S04]  /*b070*/  MOV R3, UR48 ;  /* 0x0000003000037c02 */ /* 0x002fe80008000f00 */
[----:B------:R1:W3:Y:S03]  /*b080*/  SYNCS.PHASECHK.TRANS64.TRYWAIT P1, [R3+URZ+0xc0], R6 ;  /* 0x0000c006030075a7 */ /* 0x0002e600080211ff */
[----:B---3--:R-:W-:Y:S05]  /*b090*/  @!P1 NANOSLEEP.SYNCS 0x989680 ;  /* 0x009896800000995d */ /* 0x008fea0003900000 */
[----:B------:R-:W3:Y:S02]  /*b0a0*/  @!P1 SYNCS.PHASECHK.TRANS64 P1, [R3+URZ+0xc0], R6 ;  /* 0x0000c006030095a7 */ /* 0x000ee400080210ff */
[----:B---3--:R-:W-:Y:S05]  /*b0b0*/  @!P1 BRA `(.L_x_117) ;  /* 0xfffffffc00ec9947 */ /* 0x008fea000383ffff */
[----:B------:R-:W-:Y:S05]  /*b0c0*/  BRA `(.L_x_116) ;  /* 0xffffffb000d47947 */ /* 0x000fea000383ffff */
.L_x_119:
[----:B---3--:R3:W4:Y:S02]  /*b0d0*/  SYNCS.PHASECHK.TRANS64.TRYWAIT P0, [R179+URZ+0x120], R0 ;  /* 0x00012000b30075a7 */ /* 0x00872400080011ff */
[----:B----4-:R-:W-:Y:S05]  /*b0e0*/  @!P0 NANOSLEEP.SYNCS 0x989680 ;  /* 0x009896800000895d */ /* 0x010fea0003900000 */
[----:B------:R-:W4:Y:S02]  /*b0f0*/  @!P0 SYNCS.PHASECHK.TRANS64 P0, [R179+URZ+0x120], R0 ;  /* 0x00012000b30085a7 */ /* 0x000f2400080010ff */
[----:B----4-:R-:W-:Y:S05]  /*b100*/  @!P0 BRA `(.L_x_119) ;  /* 0xfffffffc00f08947 */ /* 0x010fea000383ffff */
[----:B------:R-:W-:Y:S05]  /*b110*/  BRA `(.L_x_118) ;  /* 0xffffffb400347947 */ /* 0x000fea000383ffff */
.L_x_128:
[----:B--2---:R2:W3:Y:S02]  /*b120*/  SYNCS.PHASECHK.TRANS64.TRYWAIT P0, [R3+URZ+0xc0], R0 ;  /* 0x0000c000030075a7 */ /* 0x0044e400080011ff */
[----:B---3--:R-:W-:Y:S05]  /*b130*/  @!P0 NANOSLEEP.SYNCS 0x989680 ;  /* 0x009896800000895d */ /* 0x008fea0003900000 */
[----:B------:R-:W3:Y:S02]  /*b140*/  @!P0 SYNCS.PHASECHK.TRANS64 P0, [R3+URZ+0xc0], R0 ;  /* 0x0000c000030085a7 */ /* 0x000ee400080010ff */
[----:B---3--:R-:W-:Y:S05]  /*b150*/  @!P0 BRA `(.L_x_128) ;  /* 0xfffffffc00f08947 */ /* 0x008fea000383ffff */
[----:B------:R-:W-:Y:S05]  /*b160*/  BRA `(.L_x_127) ;  /* 0xffffffc800007947 */ /* 0x000fea000383ffff */
.L_x_137:
[----:B--2---:R2:W3:Y:S02]  /*b170*/  SYNCS.PHASECHK.TRANS64.TRYWAIT P0, [R4+URZ+0xc0], R3 ;  /* 0x0000c003040075a7 */ /* 0x0044e400080011ff */
[----:B---3--:R-:W-:Y:S05]  /*b180*/  @!P0 NANOSLEEP.SYNCS 0x989680 ;  /* 0x009896800000895d */ /* 0x008fea0003900000 */
[----:B------:R-:W3:Y:S02]  /*b190*/  @!P0 SYNCS.PHASECHK.TRANS64 P0, [R4+URZ+0xc0], R3 ;  /* 0x0000c003040085a7 */ /* 0x000ee400080010ff */
[----:B---3--:R-:W-:Y:S05]  /*b1a0*/  @!P0 BRA `(.L_x_137) ;  /* 0xfffffffc00f08947 */ /* 0x008fea000383ffff */
[----:B------:R-:W-:Y:S05]  /*b1b0*/  BRA `(.L_x_136) ;  /* 0xffffffd800fc7947 */ /* 0x000fea000383ffff */
        .weak           $__internal_0_$__cuda_sm10x_tcgen05_guardrail_trap_col_being_dealloced_not_returned_by_alloc
        .type           $__internal_0_$__cuda_sm10x_tcgen05_guardrail_trap_col_being_dealloced_not_returned_by_alloc,@function
        .size           $__internal_0_$__cuda_sm10x_tcgen05_guardrail_trap_col_being_dealloced_not_returned_by_alloc,($__internal_1_$__cuda_sm10x_tcgen05_guardrail_trap_phase_invalid_during_alloc - $__internal_0_$__cuda_sm10x_tcgen05_guardrail_trap_col_being_dealloced_not_returned_by_alloc)
$__internal_0_$__cuda_sm10x_tcgen05_guardrail_trap_col_being_dealloced_not_returned_by_alloc:
[----:B------:R-:W-:Y:S05]  /*b1c0*/  BPT.TRAP 0x1 ;  /* 0x000000040000795c */ /* 0x000fea0000300000 */
[----:B------:R-:W-:-:S04]  /*b1d0*/  HFMA2 R3, -RZ, RZ, 0, 0 ;  /* 0x00000000ff037431 */ /* 0x000fc800000001ff */
[----:B------:R-:W-:Y:S05]  /*b1e0*/  RET.REL.NODEC R2 `(_ZN7cutlass13device_kernelINS_4gemm6kernel13GemmUniversalIN4cute5tupleIJiiiiEEENS1_10collective13CollectiveMmaINS1_35MainloopSm100TmaUmmaWarpSpecializedILi12ELi2ELi2ENS5_IJNS4_1CILi2EEENSA_ILi1EEESC_EEEEENS5_IJNSA_ILi256EEENSA_ILi192EEENSA_ILi32EEEEEENS_6half_tENS5_IJlSC_lEEESJ_SK_NS4_8TiledMMAINS4_8MMA_AtomIJNS4_26SM100_MMA_F16BF16_2x1SM_SSISJ_SJ_fLi256ELi192ELNS4_4UMMA5MajorE0ELSP_0ELNSO_7ScaleInE0ELSQ_0EEEEEENS4_6LayoutINS5_IJSC_SC_SC_EEENS5_IJNSA_ILi0EEESV_SV_EEEEENS5_IJNS4_10UnderscoreESY_SY_EEEEENS4_18SM100_TMA_2SM_LOADENS4_14ComposedLayoutINS4_7SwizzleILi2ELi4ELi3EEENS4_18smem_ptr_flag_bitsILi16EEENST_INS5_IJNSA_ILi8EEESH_EEENS5_IJSH_SC_EEEEEEEvNS4_8identityES11_S1B_vS1C_EENS_8epilogue10collective18CollectiveEpilogueINS1E_23Sm100TmaWarpSpecializedILi3ELi2ELi64ELb1ELb0EEEJNS5_IJNSA_ILi128EEESG_SH_EEENS5_IJNST_IS1J_SC_EENST_INSA_ILi64EEESC_EEEEESJ_SK_SJ_SK_NS1E_6fusion15FusionCallbacksIS1I_NS1P_17LinearCombinationISJ_fSJ_fLNS_15FloatRoundStyleE2EEES1K_S1O_JEEENS4_5SM1004TMEM4LOAD26SM100_TMEM_LOAD_32dp32b64xENS4_13SM90_TMA_LOADENS12_INS13_ILi3ELi4ELi3EEES16_NST_INS5_IJS17_S1M_EEENS5_IJS1M_SC_EEEEEEENS4_39AutoVectorizingCopyWithAssumedAlignmentILi128EEENS4_14SM90_TMA_STOREES24_S26_S26_EEEvvEEEEvNT_6ParamsE) ;  /* 0xffffff4c02847950 */ /* 0x000fea0003c3ffff */
        .weak           $__internal_1_$__cuda_sm10x_tcgen05_guardrail_trap_phase_invalid_during_alloc
        .type           $__internal_1_$__cuda_sm10x_tcgen05_guardrail_trap_phase_invalid_during_alloc,@function
        .size           $__internal_1_$__cuda_sm10x_tcgen05_guardrail_trap_phase_invalid_during_alloc,($__internal_2_$__cuda_sm10x_tcgen05_guardrail_trap_unallocated_columns_being_dealloced - $__internal_1_$__cuda_sm10x_tcgen05_guardrail_trap_phase_invalid_during_alloc)
$__internal_1_$__cuda_sm10x_tcgen05_guardrail_trap_phase_invalid_during_alloc:
[----:B------:R-:W-:Y:S05]  /*b1f0*/  BPT.TRAP 0x1 ;  /* 0x000000040000795c */ /* 0x000fea0000300000 */
[----:B------:R-:W-:-:S04]  /*b200*/  MOV R3, 0x0 ;  /* 0x0000000000037802 */ /* 0x000fc80000000f00 */
[----:B------:R-:W-:Y:S05]  /*b210*/  RET.REL.NODEC R2 `(_ZN7cutlass13device_kernelINS_4gemm6kernel13GemmUniversalIN4cute5tupleIJiiiiEEENS1_10collective13CollectiveMmaINS1_35MainloopSm100TmaUmmaWarpSpecializedILi12ELi2ELi2ENS5_IJNS4_1CILi2EEENSA_ILi1EEESC_EEEEENS5_IJNSA_ILi256EEENSA_ILi192EEENSA_ILi32EEEEEENS_6half_tENS5_IJlSC_lEEESJ_SK_NS4_8TiledMMAINS4_8MMA_AtomIJNS4_26SM100_MMA_F16BF16_2x1SM_SSISJ_SJ_fLi256ELi192ELNS4_4UMMA5MajorE0ELSP_0ELNSO_7ScaleInE0ELSQ_0EEEEEENS4_6LayoutINS5_IJSC_SC_SC_EEENS5_IJNSA_ILi0EEESV_SV_EEEEENS5_IJNS4_10UnderscoreESY_SY_EEEEENS4_18SM100_TMA_2SM_LOADENS4_14ComposedLayoutINS4_7SwizzleILi2ELi4ELi3EEENS4_18smem_ptr_flag_bitsILi16EEENST_INS5_IJNSA_ILi8EEESH_EEENS5_IJSH_SC_EEEEEEEvNS4_8identityES11_S1B_vS1C_EENS_8epilogue10collective18CollectiveEpilogueINS1E_23Sm100TmaWarpSpecializedILi3ELi2ELi64ELb1ELb0EEEJNS5_IJNSA_ILi128EEESG_SH_EEENS5_IJNST_IS1J_SC_EENST_INSA_ILi64EEESC_EEEEESJ_SK_SJ_SK_NS1E_6fusion15FusionCallbacksIS1I_NS1P_17LinearCombinationISJ_fSJ_fLNS_15FloatRoundStyleE2EEES1K_S1O_JEEENS4_5SM1004TMEM4LOAD26SM100_TMEM_LOAD_32dp32b64xENS4_13SM90_TMA_LOADENS12_INS13_ILi3ELi4ELi3EEES16_NST_INS5_IJS17_S1M_EEENS5_IJS1M_SC_EEEEEEENS4_39AutoVectorizingCopyWithAssumedAlignmentILi128EEENS4_14SM90_TMA_STOREES24_S26_S26_EEEvvEEEEvNT_6ParamsE) ;  /* 0xffffff4c02787950 */ /* 0x000fea0003c3ffff */
        .weak           $__internal_2_$__cuda_sm10x_tcgen05_guardrail_trap_unallocated_columns_being_dealloced
        .type           $__internal_2_$__cuda_sm10x_tcgen05_guardrail_trap_unallocated_columns_being_dealloced,@function
        .size           $__internal_2_$__cuda_sm10x_tcgen05_guardrail_trap_unallocated_columns_being_dealloced,(.L_x_203 - $__internal_2_$__cuda_sm10x_tcgen05_guardrail_trap_unallocated_columns_being_dealloced)
$__internal_2_$__cuda_sm10x_tcgen05_guardrail_trap_unallocated_columns_being_dealloced:
[----:B------:R-:W-:Y:S05]  /*b220*/  BPT.TRAP 0x1 ;  /* 0x000000040000795c */ /* 0x000fea0000300000 */
[----:B------:R-:W-:-:S04]  /*b230*/  HFMA2 R3, -RZ, RZ, 0, 0 ;  /* 0x00000000ff037431 */ /* 0x000fc800000001ff */
[----:B------:R-:W-:Y:S05]  /*b240*/  RET.REL.NODEC R2 `(_ZN7cutlass13device_kernelINS_4gemm6kernel13GemmUniversalIN4cute5tupleIJiiiiEEENS1_10collective13CollectiveMmaINS1_35MainloopSm100TmaUmmaWarpSpecializedILi12ELi2ELi2ENS5_IJNS4_1CILi2EEENSA_ILi1EEESC_EEEEENS5_IJNSA_ILi256EEENSA_ILi192EEENSA_ILi32EEEEEENS_6half_tENS5_IJlSC_lEEESJ_SK_NS4_8TiledMMAINS4_8MMA_AtomIJNS4_26SM100_MMA_F16BF16_2x1SM_SSISJ_SJ_fLi256ELi192ELNS4_4UMMA5MajorE0ELSP_0ELNSO_7ScaleInE0ELSQ_0EEEEEENS4_6LayoutINS5_IJSC_SC_SC_EEENS5_IJNSA_ILi0EEESV_SV_EEEEENS5_IJNS4_10UnderscoreESY_SY_EEEEENS4_18SM100_TMA_2SM_LOADENS4_14ComposedLayoutINS4_7SwizzleILi2ELi4ELi3EEENS4_18smem_ptr_flag_bitsILi16EEENST_INS5_IJNSA_ILi8EEESH_EEENS5_IJSH_SC_EEEEEEEvNS4_8identityES11_S1B_vS1C_EENS_8epilogue10collective18CollectiveEpilogueINS1E_23Sm100TmaWarpSpecializedILi3ELi2ELi64ELb1ELb0EEEJNS5_IJNSA_ILi128EEESG_SH_EEENS5_IJNST_IS1J_SC_EENST_INSA_ILi64EEESC_EEEEESJ_SK_SJ_SK_NS1E_6fusion15FusionCallbacksIS1I_NS1P_17LinearCombinationISJ_fSJ_fLNS_15FloatRoundStyleE2EEES1K_S1O_JEEENS4_5SM1004TMEM4LOAD26SM100_TMEM_LOAD_32dp32b64xENS4_13SM90_TMA_LOADENS12_INS13_ILi3ELi4ELi3EEES16_NST_INS5_IJS17_S1M_EEENS5_IJS1M_SC_EEEEEEENS4_39AutoVectorizingCopyWithAssumedAlignmentILi128EEENS4_14SM90_TMA_STOREES24_S26_S26_EEEvvEEEEvNT_6ParamsE) ;  /* 0xffffff4c026c7950 */ /* 0x000fea0003c3ffff */
.L_x_202:
[----:B------:R-:W-:-:S00]  /*b250*/  BRA `(.L_x_202) ;  /* 0xfffffffc00fc7947 */ /* 0x000fc0000383ffff */
[----:B------:R-:W-:-:S00]  /*b260*/  NOP ;  /* 0x0000000000007918 */ /* 0x000fc00000000000 */
        /* <DEDUP_REMOVED lines=9> */
.L_x_203:


//--------------------- .nv.global.init           --------------------------
	.section	.nv.global.init,"aw",@progbits
.nv.global.init:
	.type		$str$27,@object
	.size		$str$27,($str$28 - $str$27)
$str$27:
        /*0000*/ 	.byte	0x28, 0x61, 0x64, 0x64, 0x72, 0x65, 0x73, 0x73, 0x20, 0x26, 0x20, 0x6d, 0x61, 0x73, 0x6b, 0x29
        /*0010*/ 	.byte	0x20, 0x3d, 0x3d, 0x20, 0x30, 0x00
	.type		$str$28,@object
	.size		$str$28,($str$26 - $str$28)
$str$28:
        /*0016*/ 	.byte	0x2f, 0x74, 0x6d, 0x70, 0x2f, 0x63, 0x75, 0x74, 0x6c, 0x61, 0x73, 0x73, 0x5f, 0x73, 0x77, 0x65
        /*0026*/ 	.byte	0x65, 0x70, 0x5f, 0x73, 0x72, 0x63, 0x2f, 0x69, 0x6e, 0x63, 0x6c, 0x75, 0x64, 0x65, 0x2f, 0x63
        /*0036*/ 	.byte	0x75, 0x74, 0x65, 0x2f, 0x70, 0x6f, 0x69, 0x6e, 0x74, 0x65, 0x72, 0x5f, 0x66, 0x6c, 0x61, 0x67
        /*0046*/ 	.byte	0x67, 0x65, 0x64, 0x2e, 0x68, 0x70, 0x70, 0x00
	.type		$str$26,@object
	.size		$str$26,($str$25 - $str$26)
$str$26:
        /*004e*/ 	.byte	0x2f, 0x74, 0x6d, 0x70, 0x2f, 0x63, 0x75, 0x74, 0x6c, 0x61, 0x73, 0x73, 0x5f, 0x73, 0x77, 0x65
        /*005e*/ 	.byte	0x65, 0x70, 0x5f, 0x73, 0x72, 0x63, 0x2f, 0x69, 0x6e, 0x63, 0x6c, 0x75, 0x64, 0x65, 0x2f, 0x63
        /*006e*/ 	.byte	0x75, 0x74, 0x65, 0x2f, 0x61, 0x74, 0x6f, 0x6d, 0x2f, 0x63, 0x6f, 0x70, 0x79, 0x5f, 0x74, 0x72
        /*007e*/ 	.byte	0x61, 0x69, 0x74, 0x73, 0x5f, 0x73, 0x6d, 0x31, 0x30, 0x30, 0x2e, 0x68, 0x70, 0x70, 0x00
	.type		$str$25,@object
	.size		$str$25,(__unnamed_1 - $str$25)
$str$25:
        /*008d*/ 	.byte	0x28, 0x28, 0x75, 0x69, 0x6e, 0x74, 0x33, 0x32, 0x5f, 0x74, 0x28, 0x74, 0x68, 0x72, 0x65, 0x61
        /*009d*/ 	.byte	0x64, 0x49, 0x64, 0x78, 0x2e, 0x78, 0x29, 0x20, 0x2f, 0x20, 0x33, 0x32, 0x29, 0x20, 0x25, 0x20
        /*00ad*/ 	.byte	0x34, 0x29, 0x20, 0x3d, 0x3d, 0x20, 0x28, 0x28, 0x28, 0x74, 0x6d, 0x65, 0x6d, 0x5f, 0x61, 0x64
        /*00bd*/ 	.byte	0x64, 0x72, 0x20, 0x3e, 0x3e, 0x20, 0x31, 0x36, 0x29, 0x20, 0x2f, 0x20, 0x33, 0x32, 0x29, 0x20
        /*00cd*/ 	.byte	0x25, 0x20, 0x34, 0x29, 0x00
	.type		__unnamed_1,@object
	.size		__unnamed_1,(__unnamed_2 - __unnamed_1)
__unnamed_1:
        /*00d2*/ 	.byte	0x61, 0x75, 0x74, 0x6f, 0x20, 0x63, 0x75, 0x74, 0x65, 0x3a, 0x3a, 0x61, 0x73, 0x5f, 0x70, 0x6f
        /* <DEDUP_REMOVED lines=24> */
        /*0262*/ 	.byte	0x3e, 0x3e, 0x3e, 0x3e, 0x5d, 0x00
	.type		__unnamed_2,@object
	.size		__unnamed_2,(.L_2 - __unnamed_2)
__unnamed_2:
        /* <DEDUP_REMOVED lines=43> */
        /*0518*/ 	.byte	0x74, 0x65, 0x3a, 0x3a, 0x43, 0x3c, 0x30, 0x3e, 0x3e, 0x3e, 0x3e, 0x5d, 0x00
.L_2:


//--------------------- .nv.shared._ZN7cutlass13device_kernelINS_4gemm6kernel13GemmUniversalIN4cute5tupleIJiiiiEEENS1_10collective13CollectiveMmaINS1_35MainloopSm100TmaUmmaWarpSpecializedILi12ELi2ELi2ENS5_IJNS4_1CILi2EEENSA_ILi1EEESC_EEEEENS5_IJNSA_ILi256EEENSA_ILi192EEENSA_ILi32EEEEEENS_6half_tENS5_IJlSC_lEEESJ_SK_NS4_8TiledMMAINS4_8MMA_AtomIJNS4_26SM100_MMA_F16BF16_2x1SM_SSISJ_SJ_fLi256ELi192ELNS4_4UMMA5MajorE0ELSP_0ELNSO_7ScaleInE0ELSQ_0EEEEEENS4_6LayoutINS5_IJSC_SC_SC_EEENS5_IJNSA_ILi0EEESV_SV_EEEEENS5_IJNS4_10UnderscoreESY_SY_EEEEENS4_18SM100_TMA_2SM_LOADENS4_14ComposedLayoutINS4_7SwizzleILi2ELi4ELi3EEENS4_18smem_ptr_flag_bitsILi16EEENST_INS5_IJNSA_ILi8EEESH_EEENS5_IJSH_SC_EEEEEEEvNS4_8identityES11_S1B_vS1C_EENS_8epilogue10collective18CollectiveEpilogueINS1E_23Sm100TmaWarpSpecializedILi3ELi2ELi64ELb1ELb0EEEJNS5_IJNSA_ILi128EEESG_SH_EEENS5_IJNST_IS1J_SC_EENST_INSA_ILi64EEESC_EEEEESJ_SK_SJ_SK_NS1E_6fusion15FusionCallbacksIS1I_NS1P_17LinearCombinationISJ_fSJ_fLNS_15FloatRoundStyleE2EEES1K_S1O_JEEENS4_5SM1004TMEM4LOAD26SM100_TMEM_LOAD_32dp32b64xENS4_13SM90_TMA_LOADENS12_INS13_ILi3ELi4ELi3EEES16_NST_INS5_IJS17_S1M_EEENS5_IJS1M_SC_EEEEEEENS4_39AutoVectorizingCopyWithAssumedAlignmentILi128EEENS4_14SM90_TMA_STOREES24_S26_S26_EEEvvEEEEvNT_6ParamsE --------------------------
	.section	.nv.shared._ZN7cutlass13device_kernelINS_4gemm6kernel13GemmUniversalIN4cute5tupleIJiiiiEEENS1_10collective13CollectiveMmaINS1_35MainloopSm100TmaUmmaWarpSpecializedILi12ELi2ELi2ENS5_IJNS4_1CILi2EEENSA_ILi1EEESC_EEEEENS5_IJNSA_ILi256EEENSA_ILi192EEENSA_ILi32EEEEEENS_6half_tENS5_IJlSC_lEEESJ_SK_NS4_8TiledMMAINS4_8MMA_AtomIJNS4_26SM100_MMA_F16BF16_2x1SM_SSISJ_SJ_fLi256ELi192ELNS4_4UMMA5MajorE0ELSP_0ELNSO_7ScaleInE0ELSQ_0EEEEEENS4_6LayoutINS5_IJSC_SC_SC_EEENS5_IJNSA_ILi0EEESV_SV_EEEEENS5_IJNS4_10UnderscoreESY_SY_EEEEENS4_18SM100_TMA_2SM_LOADENS4_14ComposedLayoutINS4_7SwizzleILi2ELi4ELi3EEENS4_18smem_ptr_flag_bitsILi16EEENST_INS5_IJNSA_ILi8EEESH_EEENS5_IJSH_SC_EEEEEEEvNS4_8identityES11_S1B_vS1C_EENS_8epilogue10collective18CollectiveEpilogueINS1E_23Sm100TmaWarpSpecializedILi3ELi2ELi64ELb1ELb0EEEJNS5_IJNSA_ILi128EEESG_SH_EEENS5_IJNST_IS1J_SC_EENST_INSA_ILi64EEESC_EEEEESJ_SK_SJ_SK_NS1E_6fusion15FusionCallbacksIS1I_NS1P_17LinearCombinationISJ_fSJ_fLNS_15FloatRoundStyleE2EEES1K_S1O_JEEENS4_5SM1004TMEM4LOAD26SM100_TMEM_LOAD_32dp32b64xENS4_13SM90_TMA_LOADENS12_INS13_ILi3ELi4ELi3EEES16_NST_INS5_IJS17_S1M_EEENS5_IJS1M_SC_EEEEEEENS4_39AutoVectorizingCopyWithAssumedAlignmentILi128EEENS4_14SM90_TMA_STOREES24_S26_S26_EEEvvEEEEvNT_6ParamsE,"aw",@nobits
	.sectionflags	@""
	.align	16
	.zero		1024


//--------------------- .nv.shared.reserved.0     --------------------------
	.section	.nv.shared.reserved.0,"aw",@nobits
	.weak		__nv_reservedSMEM_offset_0_alias
	.size		__nv_reservedSMEM_offset_0_alias, 0, 64
	.other		__nv_reservedSMEM_offset_0_alias,@"STO_CUDA_RESERVED_SHARED STV_DEFAULT"
__nv_reservedSMEM_offset_0_alias:
	.zero		0
.nv.shared.reserved.0:
	.zero		64
	.weak		__nv_reservedSMEM_tcgen05_partition
	.type		__nv_reservedSMEM_tcgen05_partition,@object
	.size		__nv_reservedSMEM_tcgen05_partition,(.L_0 - __nv_reservedSMEM_tcgen05_partition)
__nv_reservedSMEM_tcgen05_partition:
	.zero		32
.L_0:


//--------------------- .nv.global                --------------------------
	.section	.nv.global,"aw",@nobits
.nv.global:
	.type		_ZN40_INTERNAL_066ca471_4_k_cu_e01e71a4_157624cute1_E,@object
	.size		_ZN40_INTERNAL_066ca471_4_k_cu_e01e71a4_157624cute1_E,(_ZN40_INTERNAL_066ca471_4_k_cu_e01e71a4_157624cuda3std3__45__cpo6cbeginE - _ZN40_INTERNAL_066ca471_4_k_cu_e01e71a4_157624cute1_E)
_ZN40_INTERNAL_066ca471_4_k_cu_e01e71a4_157624cute1_E:
	.zero		1
	.type		_ZN40_INTERNAL_066ca471_4_k_cu_e01e71a4_157624cuda3std3__45__cpo6cbeginE,@object
	.size		_ZN40_INTERNAL_066ca471_4_k_cu_e01e71a4_157624cuda3std3__45__cpo6cbeginE,(_ZN40_INTERNAL_066ca471_4_k_cu_e01e71a4_157624cuda3std3__48in_placeE - _ZN40_INTERNAL_066ca471_4_k_cu_e01e71a4_157624cuda3std3__45__cpo6cbeginE)
_ZN40_INTERNAL_066ca471_4_k_cu_e01e71a4_157624cuda3std3__45__cpo6cbeginE:
	.zero		1
	.type		_ZN40_INTERNAL_066ca471_4_k_cu_e01e71a4_157624cuda3std3__48in_placeE,@object
	.size		_ZN40_INTERNAL_066ca471_4_k_cu_e01e71a4_157624cuda3std3__48in_placeE,(_ZN40_INTERNAL_066ca471_4_k_cu_e01e71a4_157624cuda3std6ranges3__45__cpo9iter_moveE - _ZN40_INTERNAL_066ca471_4_k_cu_e01e71a4_157624cuda3std3__48in_placeE)
_ZN40_INTERNAL_066ca471_4_k_cu_e01e71a4_157624cuda3std3__48in_placeE:
	.zero		1
	.type		_ZN40_INTERNAL_066ca471_4_k_cu_e01e71a4_157624cuda3std6ranges3__45__cpo9iter_moveE,@object
	.size		_ZN40_INTERNAL_066ca471_4_k_cu_e01e71a4_157624cuda3std6ranges3__45__cpo9iter_moveE,(_ZN40_INTERNAL_066ca471_4_k_cu_e01e71a4_157624cuda3std3__45__cpo5beginE - _ZN40_INTERNAL_066ca471_4_k_cu_e01e71a4_157624cuda3std6ranges3__45__cpo9iter_moveE)
_ZN40_INTERNAL_066ca471_4_k_cu_e01e71a4_157624cuda3std6ranges3__45__cpo9iter_moveE:
	.zero		1
	.type		_ZN40_INTERNAL_066ca471_4_k_cu_e01e71a4_157624cuda3std3__45__cpo5beginE,@object
	.size		_ZN40_INTERNAL_066ca471_4_k_cu_e01e71a4_157624cuda3std3__45__cpo5beginE,(_ZN40_INTERNAL_066ca471_4_k_cu_e01e71a4_157624cuda3std3__442_GLOBAL__N__066ca471_4_k_cu_e01e71a4_157626ignoreE - _ZN40_INTERNAL_066ca471_4_k_cu_e01e71a4_157624cuda3std3__45__cpo5beginE)
_ZN40_INTERNAL_066ca471_4_k_cu_e01e71a4_157624cuda3std3__45__cpo5beginE:
	.zero		1
	.type		_ZN40_INTERNAL_066ca471_4_k_cu_e01e71a4_157624cuda3std3__442_GLOBAL__N__066ca471_4_k_cu_e01e71a4_157626ignoreE,@object
	.size		_ZN40_INTERNAL_066ca471_4_k_cu_e01e71a4_157624cuda3std3__442_GLOBAL__N__066ca471_4_k_cu_e01e71a4_157626ignoreE,(_ZN40_INTERNAL_066ca471_4_k_cu_e01e71a4_157624cute7productE - _ZN40_INTERNAL_066ca471_4_k_cu_e01e71a4_157624cuda3std3__442_GLOBAL__N__066ca471_4_k_cu_e01e71a4_157626ignoreE)
_ZN40_INTERNAL_066ca471_4_k_cu_e01e71a4_157624cuda3std3__442_GLOBAL__N__066ca471_4_k_cu_e01e71a4_157626ignoreE:
	.zero		1
	.type		_ZN40_INTERNAL_066ca471_4_k_cu_e01e71a4_157624cute7productE,@object
	.size		_ZN40_INTERNAL_066ca471_4_k_cu_e01e71a4_157624cute7productE,(_ZN40_INTERNAL_066ca471_4_k_cu_e01e71a4_157624cuda3std3__45__cpo3endE - _ZN40_INTERNAL_066ca471_4_k_cu_e01e71a4_157624cute7productE)
_ZN40_INTERNAL_066ca471_4_k_cu_e01e71a4_157624cute7productE:
	.zero		1
	.type		_ZN40_INTERNAL_066ca471_4_k_cu_e01e71a4_157624cuda3std3__45__cpo3endE,@object
	.size		_ZN40_INTERNAL_066ca471_4_k_cu_e01e71a4_157624cuda3std3__45__cpo3endE,(_ZN40_INTERNAL_066ca471_4_k_cu_e01e71a4_157624cuda3std3__419piecewise_constructE - _ZN40_INTERNAL_066ca471_4_k_cu_e01e71a4_157624cuda3std3__45__cpo3endE)
_ZN40_INTERNAL_066ca471_4_k_cu_e01e71a4_157624cuda3std3__45__cpo3endE:
	.zero		1
	.type		_ZN40_INTERNAL_066ca471_4_k_cu_e01e71a4_157624cuda3std3__419piecewise_constructE,@object
	.size		_ZN40_INTERNAL_066ca471_4_k_cu_e01e71a4_157624cuda3std3__419piecewise_constructE,(_ZN40_INTERNAL_066ca471_4_k_cu_e01e71a4_157624cuda3std3__45__cpo4cendE - _ZN40_INTERNAL_066ca471_4_k_cu_e01e71a4_157624cuda3std3__419piecewise_constructE)
_ZN40_INTERNAL_066ca471_4_k_cu_e01e71a4_157624cuda3std3__419piecewise_constructE:
	.zero		1
	.type		_ZN40_INTERNAL_066ca471_4_k_cu_e01e71a4_157624cuda3std3__45__cpo4cendE,@object
	.size		_ZN40_INTERNAL_066ca471_4_k_cu_e01e71a4_157624cuda3std3__45__cpo4cendE,(_ZN40_INTERNAL_066ca471_4_k_cu_e01e71a4_157624cuda3std6ranges3__45__cpo4swapE - _ZN40_INTERNAL_066ca471_4_k_cu_e01e71a4_157624cuda3std3__45__cpo4cendE)
_ZN40_INTERNAL_066ca471_4_k_cu_e01e71a4_157624cuda3std3__45__cpo4cendE:
	.zero		1
	.type		_ZN40_INTERNAL_066ca471_4_k_cu_e01e71a4_157624cuda3std6ranges3__45__cpo4swapE,@object
	.size		_ZN40_INTERNAL_066ca471_4_k_cu_e01e71a4_157624cuda3std6ranges3__45__cpo4swapE,(.L_10 - _ZN40_INTERNAL_066ca471_4_k_cu_e01e71a4_157624cuda3std6ranges3__45__cpo4swapE)
_ZN40_INTERNAL_066ca471_4_k_cu_e01e71a4_157624cuda3std6ranges3__45__cpo4swapE:
	.zero		1
.L_10:


//--------------------- .nv.constant0._ZN7cutlass13device_kernelINS_4gemm6kernel13GemmUniversalIN4cute5tupleIJiiiiEEENS1_10collective13CollectiveMmaINS1_35MainloopSm100TmaUmmaWarpSpecializedILi12ELi2ELi2ENS5_IJNS4_1CILi2EEENSA_ILi1EEESC_EEEEENS5_IJNSA_ILi256EEENSA_ILi192EEENSA_ILi32EEEEEENS_6half_tENS5_IJlSC_lEEESJ_SK_NS4_8TiledMMAINS4_8MMA_AtomIJNS4_26SM100_MMA_F16BF16_2x1SM_SSISJ_SJ_fLi256ELi192ELNS4_4UMMA5MajorE0ELSP_0ELNSO_7ScaleInE0ELSQ_0EEEEEENS4_6LayoutINS5_IJSC_SC_SC_EEENS5_IJNSA_ILi0EEESV_SV_EEEEENS5_IJNS4_10UnderscoreESY_SY_EEEEENS4_18SM100_TMA_2SM_LOADENS4_14ComposedLayoutINS4_7SwizzleILi2ELi4ELi3EEENS4_18smem_ptr_flag_bitsILi16EEENST_INS5_IJNSA_ILi8EEESH_EEENS5_IJSH_SC_EEEEEEEvNS4_8identityES11_S1B_vS1C_EENS_8epilogue10collective18CollectiveEpilogueINS1E_23Sm100TmaWarpSpecializedILi3ELi2ELi64ELb1ELb0EEEJNS5_IJNSA_ILi128EEESG_SH_EEENS5_IJNST_IS1J_SC_EENST_INSA_ILi64EEESC_EEEEESJ_SK_SJ_SK_NS1E_6fusion15FusionCallbacksIS1I_NS1P_17LinearCombinationISJ_fSJ_fLNS_15FloatRoundStyleE2EEES1K_S1O_JEEENS4_5SM1004TMEM4LOAD26SM100_TMEM_LOAD_32dp32b64xENS4_13SM90_TMA_LOADENS12_INS13_ILi3ELi4ELi3EEES16_NST_INS5_IJS17_S1M_EEENS5_IJS1M_SC_EEEEEEENS4_39AutoVectorizingCopyWithAssumedAlignmentILi128EEENS4_14SM90_TMA_STOREES24_S26_S26_EEEvvEEEEvNT_6ParamsE --------------------------
	.section	.nv.constant0._ZN7cutlass13device_kernelINS_4gemm6kernel13GemmUniversalIN4cute5tupleIJiiiiEEENS1_10collective13CollectiveMmaINS1_35MainloopSm100TmaUmmaWarpSpecializedILi12ELi2ELi2ENS5_IJNS4_1CILi2EEENSA_ILi1EEESC_EEEEENS5_IJNSA_ILi256EEENSA_ILi192EEENSA_ILi32EEEEEENS_6half_tENS5_IJlSC_lEEESJ_SK_NS4_8TiledMMAINS4_8MMA_AtomIJNS4_26SM100_MMA_F16BF16_2x1SM_SSISJ_SJ_fLi256ELi192ELNS4_4UMMA5MajorE0ELSP_0ELNSO_7ScaleInE0ELSQ_0EEEEEENS4_6LayoutINS5_IJSC_SC_SC_EEENS5_IJNSA_ILi0EEESV_SV_EEEEENS5_IJNS4_10UnderscoreESY_SY_EEEEENS4_18SM100_TMA_2SM_LOADENS4_14ComposedLayoutINS4_7SwizzleILi2ELi4ELi3EEENS4_18smem_ptr_flag_bitsILi16EEENST_INS5_IJNSA_ILi8EEESH_EEENS5_IJSH_SC_EEEEEEEvNS4_8identityES11_S1B_vS1C_EENS_8epilogue10collective18CollectiveEpilogueINS1E_23Sm100TmaWarpSpecializedILi3ELi2ELi64ELb1ELb0EEEJNS5_IJNSA_ILi128EEESG_SH_EEENS5_IJNST_IS1J_SC_EENST_INSA_ILi64EEESC_EEEEESJ_SK_SJ_SK_NS1E_6fusion15FusionCallbacksIS1I_NS1P_17LinearCombinationISJ_fSJ_fLNS_15FloatRoundStyleE2EEES1K_S1O_JEEENS4_5SM1004TMEM4LOAD26SM100_TMEM_LOAD_32dp32b64xENS4_13SM90_TMA_LOADENS12_INS13_ILi3ELi4ELi3EEES16_NST_INS5_IJS17_S1M_EEENS5_IJS1M_SC_EEEEEEENS4_39AutoVectorizingCopyWithAssumedAlignmentILi128EEENS4_14SM90_TMA_STOREES24_S26_S26_EEEvvEEEEvNT_6ParamsE,"a",@progbits
	.sectionflags	@""
	.align	4
.nv.constant0._ZN7cutlass13device_kernelINS_4gemm6kernel13GemmUniversalIN4cute5tupleIJiiiiEEENS1_10collective13CollectiveMmaINS1_35MainloopSm100TmaUmmaWarpSpecializedILi12ELi2ELi2ENS5_IJNS4_1CILi2EEENSA_ILi1EEESC_EEEEENS5_IJNSA_ILi256EEENSA_ILi192EEENSA_ILi32EEEEEENS_6half_tENS5_IJlSC_lEEESJ_SK_NS4_8TiledMMAINS4_8MMA_AtomIJNS4_26SM100_MMA_F16BF16_2x1SM_SSISJ_SJ_fLi256ELi192ELNS4_4UMMA5MajorE0ELSP_0ELNSO_7ScaleInE0ELSQ_0EEEEEENS4_6LayoutINS5_IJSC_SC_SC_EEENS5_IJNSA_ILi0EEESV_SV_EEEEENS5_IJNS4_10UnderscoreESY_SY_EEEEENS4_18SM100_TMA_2SM_LOADENS4_14ComposedLayoutINS4_7SwizzleILi2ELi4ELi3EEENS4_18smem_ptr_flag_bitsILi16EEENST_INS5_IJNSA_ILi8EEESH_EEENS5_IJSH_SC_EEEEEEEvNS4_8identityES11_S1B_vS1C_EENS_8epilogue10collective18CollectiveEpilogueINS1E_23Sm100TmaWarpSpecializedILi3ELi2ELi64ELb1ELb0EEEJNS5_IJNSA_ILi128EEESG_SH_EEENS5_IJNST_IS1J_SC_EENST_INSA_ILi64EEESC_EEEEESJ_SK_SJ_SK_NS1E_6fusion15FusionCallbacksIS1I_NS1P_17LinearCombinationISJ_fSJ_fLNS_15FloatRoundStyleE2EEES1K_S1O_JEEENS4_5SM1004TMEM4LOAD26SM100_TMEM_LOAD_32dp32b64xENS4_13SM90_TMA_LOADENS12_INS13_ILi3ELi4ELi3EEES16_NST_INS5_IJS17_S1M_EEENS5_IJS1M_SC_EEEEEEENS4_39AutoVectorizingCopyWithAssumedAlignmentILi128EEENS4_14SM90_TMA_STOREES24_S26_S26_EEEvvEEEEvNT_6ParamsE:
	.zero		2944


//--------------------- SYMBOLS --------------------------

	.type		.nv.reservedSmem.offset0,@object
	.size		.nv.reservedSmem.offset0,0x4
	.type		.nv.reservedSmem.cap,@object
	.size		.nv.reservedSmem.cap,0x4
	.type		__assertfail,@function
